//
// Generated by NVIDIA NVVM Compiler
//
// Compiler Build ID: CL-36424714
// Cuda compilation tools, release 13.0, V13.0.88
// Based on NVVM 20.0.0
//

.version 9.0
.target sm_100
.address_size 64

	// .globl	_Z30kernel_bulk_sanitize_callsignsPcS_Pii
.const .align 1 .b8 g_strip_chars[12] = {34, 39, 96, 60, 62, 91, 93, 123, 125, 40, 41};

.visible .entry _Z30kernel_bulk_sanitize_callsignsPcS_Pii(
	.param .u64 .ptr .align 1 _Z30kernel_bulk_sanitize_callsignsPcS_Pii_param_0,
	.param .u64 .ptr .align 1 _Z30kernel_bulk_sanitize_callsignsPcS_Pii_param_1,
	.param .u64 .ptr .align 1 _Z30kernel_bulk_sanitize_callsignsPcS_Pii_param_2,
	.param .u32 _Z30kernel_bulk_sanitize_callsignsPcS_Pii_param_3
)
{
	.reg .pred 	%p<648>;
	.reg .b16 	%rs<425>;
	.reg .b32 	%r<199>;
	.reg .b64 	%rd<84>;

	ld.param.u64 	%rd12, [_Z30kernel_bulk_sanitize_callsignsPcS_Pii_param_0];
	ld.param.u64 	%rd14, [_Z30kernel_bulk_sanitize_callsignsPcS_Pii_param_1];
	ld.param.u64 	%rd13, [_Z30kernel_bulk_sanitize_callsignsPcS_Pii_param_2];
	ld.param.u32 	%r100, [_Z30kernel_bulk_sanitize_callsignsPcS_Pii_param_3];
	cvta.to.global.u64 	%rd1, %rd14;
	mov.u32 	%r101, %ctaid.x;
	mov.u32 	%r102, %ntid.x;
	mov.u32 	%r103, %tid.x;
	mad.lo.s32 	%r1, %r101, %r102, %r103;
	setp.ge.s32 	%p5, %r1, %r100;
	@%p5 bra 	$L__BB0_100;
	cvta.to.global.u64 	%rd2, %rd12;
	shl.b32 	%r105, %r1, 4;
	cvt.s64.s32 	%rd3, %r105;
	add.s64 	%rd4, %rd2, %rd3;
	ld.global.u8 	%rs1, [%rd4];
	setp.eq.s16 	%p6, %rs1, 0;
	mov.b32 	%r165, 0;
	mov.u32 	%r166, %r165;
	@%p6 bra 	$L__BB0_47;
	ld.const.u8 	%rs2, [g_strip_chars];
	setp.eq.s16 	%p7, %rs1, %rs2;
	ld.const.u8 	%rs55, [g_strip_chars+1];
	setp.eq.s16 	%p8, %rs1, %rs55;
	or.pred  	%p9, %p7, %p8;
	ld.const.u8 	%rs57, [g_strip_chars+2];
	setp.eq.s16 	%p10, %rs1, %rs57;
	or.pred  	%p11, %p9, %p10;
	ld.const.u8 	%rs59, [g_strip_chars+3];
	setp.eq.s16 	%p12, %rs1, %rs59;
	or.pred  	%p13, %p11, %p12;
	ld.const.u8 	%rs61, [g_strip_chars+4];
	setp.eq.s16 	%p14, %rs1, %rs61;
	or.pred  	%p15, %p13, %p14;
	ld.const.u8 	%rs63, [g_strip_chars+5];
	setp.eq.s16 	%p16, %rs1, %rs63;
	or.pred  	%p17, %p15, %p16;
	ld.const.u8 	%rs65, [g_strip_chars+6];
	setp.eq.s16 	%p18, %rs1, %rs65;
	or.pred  	%p19, %p17, %p18;
	ld.const.u8 	%rs67, [g_strip_chars+7];
	setp.eq.s16 	%p20, %rs1, %rs67;
	or.pred  	%p21, %p19, %p20;
	ld.const.u8 	%rs69, [g_strip_chars+8];
	setp.eq.s16 	%p22, %rs1, %rs69;
	or.pred  	%p23, %p21, %p22;
	ld.const.u8 	%rs71, [g_strip_chars+9];
	setp.eq.s16 	%p24, %rs1, %rs71;
	or.pred  	%p1, %p23, %p24;
	selp.u32 	%r2, 1, 0, %p1;
	not.pred 	%p2, %p1;
	selp.u32 	%r166, 1, 0, %p2;
	ld.global.u8 	%rs12, [%rd4+1];
	setp.eq.s16 	%p25, %rs12, 0;
	mov.u32 	%r165, %r2;
	@%p25 bra 	$L__BB0_47;
	setp.eq.s16 	%p26, %rs12, %rs2;
	setp.eq.s16 	%p27, %rs12, %rs55;
	or.pred  	%p28, %p26, %p27;
	setp.eq.s16 	%p29, %rs12, %rs57;
	or.pred  	%p30, %p28, %p29;
	setp.eq.s16 	%p31, %rs12, %rs59;
	or.pred  	%p32, %p30, %p31;
	setp.eq.s16 	%p33, %rs12, %rs61;
	or.pred  	%p34, %p32, %p33;
	setp.eq.s16 	%p35, %rs12, %rs63;
	or.pred  	%p36, %p34, %p35;
	setp.eq.s16 	%p37, %rs12, %rs65;
	or.pred  	%p38, %p36, %p37;
	setp.eq.s16 	%p39, %rs12, %rs67;
	or.pred  	%p40, %p38, %p39;
	setp.eq.s16 	%p41, %rs12, %rs69;
	or.pred  	%p42, %p40, %p41;
	setp.eq.s16 	%p43, %rs12, %rs71;
	or.pred  	%p44, %p42, %p43;
	mov.b32 	%r165, 1;
	@%p44 bra 	$L__BB0_5;
	selp.b32 	%r166, 1, 2, %p1;
	selp.u64 	%rd15, 1, 0, %p2;
	add.s64 	%rd16, %rd4, %rd15;
	st.global.u8 	[%rd16], %rs12;
	mov.u32 	%r165, %r2;
$L__BB0_5:
	ld.global.u8 	%rs13, [%rd4+2];
	setp.eq.s16 	%p45, %rs13, 0;
	@%p45 bra 	$L__BB0_47;
	setp.eq.s16 	%p46, %rs13, %rs2;
	setp.eq.s16 	%p47, %rs13, %rs55;
	or.pred  	%p48, %p46, %p47;
	setp.eq.s16 	%p49, %rs13, %rs57;
	or.pred  	%p50, %p48, %p49;
	setp.eq.s16 	%p51, %rs13, %rs59;
	or.pred  	%p52, %p50, %p51;
	setp.eq.s16 	%p53, %rs13, %rs61;
	or.pred  	%p54, %p52, %p53;
	setp.eq.s16 	%p55, %rs13, %rs63;
	or.pred  	%p56, %p54, %p55;
	setp.eq.s16 	%p57, %rs13, %rs65;
	or.pred  	%p58, %p56, %p57;
	setp.eq.s16 	%p59, %rs13, %rs67;
	or.pred  	%p60, %p58, %p59;
	setp.eq.s16 	%p61, %rs13, %rs69;
	or.pred  	%p62, %p60, %p61;
	setp.eq.s16 	%p63, %rs13, %rs71;
	or.pred  	%p64, %p62, %p63;
	mov.b32 	%r139, 1;
	@%p64 bra 	$L__BB0_8;
	add.s32 	%r7, %r166, 1;
	cvt.u64.u32 	%rd17, %r166;
	add.s64 	%rd18, %rd4, %rd17;
	st.global.u8 	[%rd18], %rs13;
	mov.u32 	%r139, %r165;
	mov.u32 	%r166, %r7;
$L__BB0_8:
	ld.global.u8 	%rs14, [%rd4+3];
	setp.eq.s16 	%p65, %rs14, 0;
	mov.u32 	%r165, %r139;
	@%p65 bra 	$L__BB0_47;
	setp.eq.s16 	%p66, %rs14, %rs2;
	setp.eq.s16 	%p67, %rs14, %rs55;
	or.pred  	%p68, %p66, %p67;
	setp.eq.s16 	%p69, %rs14, %rs57;
	or.pred  	%p70, %p68, %p69;
	setp.eq.s16 	%p71, %rs14, %rs59;
	or.pred  	%p72, %p70, %p71;
	setp.eq.s16 	%p73, %rs14, %rs61;
	or.pred  	%p74, %p72, %p73;
	setp.eq.s16 	%p75, %rs14, %rs63;
	or.pred  	%p76, %p74, %p75;
	setp.eq.s16 	%p77, %rs14, %rs65;
	or.pred  	%p78, %p76, %p77;
	setp.eq.s16 	%p79, %rs14, %rs67;
	or.pred  	%p80, %p78, %p79;
	setp.eq.s16 	%p81, %rs14, %rs69;
	or.pred  	%p82, %p80, %p81;
	setp.eq.s16 	%p83, %rs14, %rs71;
	or.pred  	%p84, %p82, %p83;
	mov.b32 	%r165, 1;
	@%p84 bra 	$L__BB0_11;
	add.s32 	%r10, %r166, 1;
	cvt.u64.u32 	%rd19, %r166;
	add.s64 	%rd20, %rd4, %rd19;
	st.global.u8 	[%rd20], %rs14;
	mov.u32 	%r165, %r139;
	mov.u32 	%r166, %r10;
$L__BB0_11:
	ld.global.u8 	%rs15, [%rd4+4];
	setp.eq.s16 	%p85, %rs15, 0;
	@%p85 bra 	$L__BB0_47;
	setp.eq.s16 	%p86, %rs15, %rs2;
	setp.eq.s16 	%p87, %rs15, %rs55;
	or.pred  	%p88, %p86, %p87;
	setp.eq.s16 	%p89, %rs15, %rs57;
	or.pred  	%p90, %p88, %p89;
	setp.eq.s16 	%p91, %rs15, %rs59;
	or.pred  	%p92, %p90, %p91;
	setp.eq.s16 	%p93, %rs15, %rs61;
	or.pred  	%p94, %p92, %p93;
	setp.eq.s16 	%p95, %rs15, %rs63;
	or.pred  	%p96, %p94, %p95;
	setp.eq.s16 	%p97, %rs15, %rs65;
	or.pred  	%p98, %p96, %p97;
	setp.eq.s16 	%p99, %rs15, %rs67;
	or.pred  	%p100, %p98, %p99;
	setp.eq.s16 	%p101, %rs15, %rs69;
	or.pred  	%p102, %p100, %p101;
	setp.eq.s16 	%p103, %rs15, %rs71;
	or.pred  	%p104, %p102, %p103;
	mov.b32 	%r143, 1;
	@%p104 bra 	$L__BB0_14;
	add.s32 	%r13, %r166, 1;
	cvt.u64.u32 	%rd21, %r166;
	add.s64 	%rd22, %rd4, %rd21;
	st.global.u8 	[%rd22], %rs15;
	mov.u32 	%r143, %r165;
	mov.u32 	%r166, %r13;
$L__BB0_14:
	ld.global.u8 	%rs16, [%rd4+5];
	setp.eq.s16 	%p105, %rs16, 0;
	mov.u32 	%r165, %r143;
	@%p105 bra 	$L__BB0_47;
	setp.eq.s16 	%p106, %rs16, %rs2;
	setp.eq.s16 	%p107, %rs16, %rs55;
	or.pred  	%p108, %p106, %p107;
	setp.eq.s16 	%p109, %rs16, %rs57;
	or.pred  	%p110, %p108, %p109;
	setp.eq.s16 	%p111, %rs16, %rs59;
	or.pred  	%p112, %p110, %p111;
	setp.eq.s16 	%p113, %rs16, %rs61;
	or.pred  	%p114, %p112, %p113;
	setp.eq.s16 	%p115, %rs16, %rs63;
	or.pred  	%p116, %p114, %p115;
	setp.eq.s16 	%p117, %rs16, %rs65;
	or.pred  	%p118, %p116, %p117;
	setp.eq.s16 	%p119, %rs16, %rs67;
	or.pred  	%p120, %p118, %p119;
	setp.eq.s16 	%p121, %rs16, %rs69;
	or.pred  	%p122, %p120, %p121;
	setp.eq.s16 	%p123, %rs16, %rs71;
	or.pred  	%p124, %p122, %p123;
	mov.b32 	%r165, 1;
	@%p124 bra 	$L__BB0_17;
	add.s32 	%r16, %r166, 1;
	cvt.u64.u32 	%rd23, %r166;
	add.s64 	%rd24, %rd4, %rd23;
	st.global.u8 	[%rd24], %rs16;
	mov.u32 	%r165, %r143;
	mov.u32 	%r166, %r16;
$L__BB0_17:
	ld.global.u8 	%rs17, [%rd4+6];
	setp.eq.s16 	%p125, %rs17, 0;
	@%p125 bra 	$L__BB0_47;
	setp.eq.s16 	%p126, %rs17, %rs2;
	setp.eq.s16 	%p127, %rs17, %rs55;
	or.pred  	%p128, %p126, %p127;
	setp.eq.s16 	%p129, %rs17, %rs57;
	or.pred  	%p130, %p128, %p129;
	setp.eq.s16 	%p131, %rs17, %rs59;
	or.pred  	%p132, %p130, %p131;
	setp.eq.s16 	%p133, %rs17, %rs61;
	or.pred  	%p134, %p132, %p133;
	setp.eq.s16 	%p135, %rs17, %rs63;
	or.pred  	%p136, %p134, %p135;
	setp.eq.s16 	%p137, %rs17, %rs65;
	or.pred  	%p138, %p136, %p137;
	setp.eq.s16 	%p139, %rs17, %rs67;
	or.pred  	%p140, %p138, %p139;
	setp.eq.s16 	%p141, %rs17, %rs69;
	or.pred  	%p142, %p140, %p141;
	setp.eq.s16 	%p143, %rs17, %rs71;
	or.pred  	%p144, %p142, %p143;
	mov.b32 	%r147, 1;
	@%p144 bra 	$L__BB0_20;
	add.s32 	%r19, %r166, 1;
	cvt.u64.u32 	%rd25, %r166;
	add.s64 	%rd26, %rd4, %rd25;
	st.global.u8 	[%rd26], %rs17;
	mov.u32 	%r147, %r165;
	mov.u32 	%r166, %r19;
$L__BB0_20:
	ld.global.u8 	%rs18, [%rd4+7];
	setp.eq.s16 	%p145, %rs18, 0;
	mov.u32 	%r165, %r147;
	@%p145 bra 	$L__BB0_47;
	setp.eq.s16 	%p146, %rs18, %rs2;
	setp.eq.s16 	%p147, %rs18, %rs55;
	or.pred  	%p148, %p146, %p147;
	setp.eq.s16 	%p149, %rs18, %rs57;
	or.pred  	%p150, %p148, %p149;
	setp.eq.s16 	%p151, %rs18, %rs59;
	or.pred  	%p152, %p150, %p151;
	setp.eq.s16 	%p153, %rs18, %rs61;
	or.pred  	%p154, %p152, %p153;
	setp.eq.s16 	%p155, %rs18, %rs63;
	or.pred  	%p156, %p154, %p155;
	setp.eq.s16 	%p157, %rs18, %rs65;
	or.pred  	%p158, %p156, %p157;
	setp.eq.s16 	%p159, %rs18, %rs67;
	or.pred  	%p160, %p158, %p159;
	setp.eq.s16 	%p161, %rs18, %rs69;
	or.pred  	%p162, %p160, %p161;
	setp.eq.s16 	%p163, %rs18, %rs71;
	or.pred  	%p164, %p162, %p163;
	mov.b32 	%r165, 1;
	@%p164 bra 	$L__BB0_23;
	add.s32 	%r22, %r166, 1;
	cvt.u64.u32 	%rd27, %r166;
	add.s64 	%rd28, %rd4, %rd27;
	st.global.u8 	[%rd28], %rs18;
	mov.u32 	%r165, %r147;
	mov.u32 	%r166, %r22;
$L__BB0_23:
	ld.global.u8 	%rs19, [%rd4+8];
	setp.eq.s16 	%p165, %rs19, 0;
	@%p165 bra 	$L__BB0_47;
	setp.eq.s16 	%p166, %rs19, %rs2;
	setp.eq.s16 	%p167, %rs19, %rs55;
	or.pred  	%p168, %p166, %p167;
	setp.eq.s16 	%p169, %rs19, %rs57;
	or.pred  	%p170, %p168, %p169;
	setp.eq.s16 	%p171, %rs19, %rs59;
	or.pred  	%p172, %p170, %p171;
	setp.eq.s16 	%p173, %rs19, %rs61;
	or.pred  	%p174, %p172, %p173;
	setp.eq.s16 	%p175, %rs19, %rs63;
	or.pred  	%p176, %p174, %p175;
	setp.eq.s16 	%p177, %rs19, %rs65;
	or.pred  	%p178, %p176, %p177;
	setp.eq.s16 	%p179, %rs19, %rs67;
	or.pred  	%p180, %p178, %p179;
	setp.eq.s16 	%p181, %rs19, %rs69;
	or.pred  	%p182, %p180, %p181;
	setp.eq.s16 	%p183, %rs19, %rs71;
	or.pred  	%p184, %p182, %p183;
	mov.b32 	%r151, 1;
	@%p184 bra 	$L__BB0_26;
	add.s32 	%r25, %r166, 1;
	cvt.u64.u32 	%rd29, %r166;
	add.s64 	%rd30, %rd4, %rd29;
	st.global.u8 	[%rd30], %rs19;
	mov.u32 	%r151, %r165;
	mov.u32 	%r166, %r25;
$L__BB0_26:
	ld.global.u8 	%rs20, [%rd4+9];
	setp.eq.s16 	%p185, %rs20, 0;
	mov.u32 	%r165, %r151;
	@%p185 bra 	$L__BB0_47;
	setp.eq.s16 	%p186, %rs20, %rs2;
	setp.eq.s16 	%p187, %rs20, %rs55;
	or.pred  	%p188, %p186, %p187;
	setp.eq.s16 	%p189, %rs20, %rs57;
	or.pred  	%p190, %p188, %p189;
	setp.eq.s16 	%p191, %rs20, %rs59;
	or.pred  	%p192, %p190, %p191;
	setp.eq.s16 	%p193, %rs20, %rs61;
	or.pred  	%p194, %p192, %p193;
	setp.eq.s16 	%p195, %rs20, %rs63;
	or.pred  	%p196, %p194, %p195;
	setp.eq.s16 	%p197, %rs20, %rs65;
	or.pred  	%p198, %p196, %p197;
	setp.eq.s16 	%p199, %rs20, %rs67;
	or.pred  	%p200, %p198, %p199;
	setp.eq.s16 	%p201, %rs20, %rs69;
	or.pred  	%p202, %p200, %p201;
	setp.eq.s16 	%p203, %rs20, %rs71;
	or.pred  	%p204, %p202, %p203;
	mov.b32 	%r165, 1;
	@%p204 bra 	$L__BB0_29;
	add.s32 	%r28, %r166, 1;
	cvt.u64.u32 	%rd31, %r166;
	add.s64 	%rd32, %rd4, %rd31;
	st.global.u8 	[%rd32], %rs20;
	mov.u32 	%r165, %r151;
	mov.u32 	%r166, %r28;
$L__BB0_29:
	ld.global.u8 	%rs21, [%rd4+10];
	setp.eq.s16 	%p205, %rs21, 0;
	@%p205 bra 	$L__BB0_47;
	setp.eq.s16 	%p206, %rs21, %rs2;
	setp.eq.s16 	%p207, %rs21, %rs55;
	or.pred  	%p208, %p206, %p207;
	setp.eq.s16 	%p209, %rs21, %rs57;
	or.pred  	%p210, %p208, %p209;
	setp.eq.s16 	%p211, %rs21, %rs59;
	or.pred  	%p212, %p210, %p211;
	setp.eq.s16 	%p213, %rs21, %rs61;
	or.pred  	%p214, %p212, %p213;
	setp.eq.s16 	%p215, %rs21, %rs63;
	or.pred  	%p216, %p214, %p215;
	setp.eq.s16 	%p217, %rs21, %rs65;
	or.pred  	%p218, %p216, %p217;
	setp.eq.s16 	%p219, %rs21, %rs67;
	or.pred  	%p220, %p218, %p219;
	setp.eq.s16 	%p221, %rs21, %rs69;
	or.pred  	%p222, %p220, %p221;
	setp.eq.s16 	%p223, %rs21, %rs71;
	or.pred  	%p224, %p222, %p223;
	mov.b32 	%r155, 1;
	@%p224 bra 	$L__BB0_32;
	add.s32 	%r31, %r166, 1;
	cvt.u64.u32 	%rd33, %r166;
	add.s64 	%rd34, %rd4, %rd33;
	st.global.u8 	[%rd34], %rs21;
	mov.u32 	%r155, %r165;
	mov.u32 	%r166, %r31;
$L__BB0_32:
	ld.global.u8 	%rs22, [%rd4+11];
	setp.eq.s16 	%p225, %rs22, 0;
	mov.u32 	%r165, %r155;
	@%p225 bra 	$L__BB0_47;
	setp.eq.s16 	%p226, %rs22, %rs2;
	setp.eq.s16 	%p227, %rs22, %rs55;
	or.pred  	%p228, %p226, %p227;
	setp.eq.s16 	%p229, %rs22, %rs57;
	or.pred  	%p230, %p228, %p229;
	setp.eq.s16 	%p231, %rs22, %rs59;
	or.pred  	%p232, %p230, %p231;
	setp.eq.s16 	%p233, %rs22, %rs61;
	or.pred  	%p234, %p232, %p233;
	setp.eq.s16 	%p235, %rs22, %rs63;
	or.pred  	%p236, %p234, %p235;
	setp.eq.s16 	%p237, %rs22, %rs65;
	or.pred  	%p238, %p236, %p237;
	setp.eq.s16 	%p239, %rs22, %rs67;
	or.pred  	%p240, %p238, %p239;
	setp.eq.s16 	%p241, %rs22, %rs69;
	or.pred  	%p242, %p240, %p241;
	setp.eq.s16 	%p243, %rs22, %rs71;
	or.pred  	%p244, %p242, %p243;
	mov.b32 	%r165, 1;
	@%p244 bra 	$L__BB0_35;
	add.s32 	%r34, %r166, 1;
	cvt.u64.u32 	%rd35, %r166;
	add.s64 	%rd36, %rd4, %rd35;
	st.global.u8 	[%rd36], %rs22;
	mov.u32 	%r165, %r155;
	mov.u32 	%r166, %r34;
$L__BB0_35:
	ld.global.u8 	%rs23, [%rd4+12];
	setp.eq.s16 	%p245, %rs23, 0;
	@%p245 bra 	$L__BB0_47;
	setp.eq.s16 	%p246, %rs23, %rs2;
	setp.eq.s16 	%p247, %rs23, %rs55;
	or.pred  	%p248, %p246, %p247;
	setp.eq.s16 	%p249, %rs23, %rs57;
	or.pred  	%p250, %p248, %p249;
	setp.eq.s16 	%p251, %rs23, %rs59;
	or.pred  	%p252, %p250, %p251;
	setp.eq.s16 	%p253, %rs23, %rs61;
	or.pred  	%p254, %p252, %p253;
	setp.eq.s16 	%p255, %rs23, %rs63;
	or.pred  	%p256, %p254, %p255;
	setp.eq.s16 	%p257, %rs23, %rs65;
	or.pred  	%p258, %p256, %p257;
	setp.eq.s16 	%p259, %rs23, %rs67;
	or.pred  	%p260, %p258, %p259;
	setp.eq.s16 	%p261, %rs23, %rs69;
	or.pred  	%p262, %p260, %p261;
	setp.eq.s16 	%p263, %rs23, %rs71;
	or.pred  	%p264, %p262, %p263;
	mov.b32 	%r159, 1;
	@%p264 bra 	$L__BB0_38;
	add.s32 	%r37, %r166, 1;
	cvt.u64.u32 	%rd37, %r166;
	add.s64 	%rd38, %rd4, %rd37;
	st.global.u8 	[%rd38], %rs23;
	mov.u32 	%r159, %r165;
	mov.u32 	%r166, %r37;
$L__BB0_38:
	ld.global.u8 	%rs24, [%rd4+13];
	setp.eq.s16 	%p265, %rs24, 0;
	mov.u32 	%r165, %r159;
	@%p265 bra 	$L__BB0_47;
	setp.eq.s16 	%p266, %rs24, %rs2;
	setp.eq.s16 	%p267, %rs24, %rs55;
	or.pred  	%p268, %p266, %p267;
	setp.eq.s16 	%p269, %rs24, %rs57;
	or.pred  	%p270, %p268, %p269;
	setp.eq.s16 	%p271, %rs24, %rs59;
	or.pred  	%p272, %p270, %p271;
	setp.eq.s16 	%p273, %rs24, %rs61;
	or.pred  	%p274, %p272, %p273;
	setp.eq.s16 	%p275, %rs24, %rs63;
	or.pred  	%p276, %p274, %p275;
	setp.eq.s16 	%p277, %rs24, %rs65;
	or.pred  	%p278, %p276, %p277;
	setp.eq.s16 	%p279, %rs24, %rs67;
	or.pred  	%p280, %p278, %p279;
	setp.eq.s16 	%p281, %rs24, %rs69;
	or.pred  	%p282, %p280, %p281;
	setp.eq.s16 	%p283, %rs24, %rs71;
	or.pred  	%p284, %p282, %p283;
	mov.b32 	%r165, 1;
	@%p284 bra 	$L__BB0_41;
	add.s32 	%r40, %r166, 1;
	cvt.u64.u32 	%rd39, %r166;
	add.s64 	%rd40, %rd4, %rd39;
	st.global.u8 	[%rd40], %rs24;
	mov.u32 	%r165, %r159;
	mov.u32 	%r166, %r40;
$L__BB0_41:
	ld.global.u8 	%rs25, [%rd4+14];
	setp.eq.s16 	%p285, %rs25, 0;
	@%p285 bra 	$L__BB0_47;
	setp.eq.s16 	%p286, %rs25, %rs2;
	setp.eq.s16 	%p287, %rs25, %rs55;
	or.pred  	%p288, %p286, %p287;
	setp.eq.s16 	%p289, %rs25, %rs57;
	or.pred  	%p290, %p288, %p289;
	setp.eq.s16 	%p291, %rs25, %rs59;
	or.pred  	%p292, %p290, %p291;
	setp.eq.s16 	%p293, %rs25, %rs61;
	or.pred  	%p294, %p292, %p293;
	setp.eq.s16 	%p295, %rs25, %rs63;
	or.pred  	%p296, %p294, %p295;
	setp.eq.s16 	%p297, %rs25, %rs65;
	or.pred  	%p298, %p296, %p297;
	setp.eq.s16 	%p299, %rs25, %rs67;
	or.pred  	%p300, %p298, %p299;
	setp.eq.s16 	%p301, %rs25, %rs69;
	or.pred  	%p302, %p300, %p301;
	setp.eq.s16 	%p303, %rs25, %rs71;
	or.pred  	%p304, %p302, %p303;
	mov.b32 	%r163, 1;
	@%p304 bra 	$L__BB0_44;
	add.s32 	%r43, %r166, 1;
	cvt.u64.u32 	%rd41, %r166;
	add.s64 	%rd42, %rd4, %rd41;
	st.global.u8 	[%rd42], %rs25;
	mov.u32 	%r163, %r165;
	mov.u32 	%r166, %r43;
$L__BB0_44:
	ld.global.u8 	%rs26, [%rd4+15];
	setp.eq.s16 	%p305, %rs26, 0;
	mov.u32 	%r165, %r163;
	@%p305 bra 	$L__BB0_47;
	setp.eq.s16 	%p306, %rs26, %rs2;
	setp.eq.s16 	%p307, %rs26, %rs55;
	or.pred  	%p308, %p306, %p307;
	setp.eq.s16 	%p309, %rs26, %rs57;
	or.pred  	%p310, %p308, %p309;
	setp.eq.s16 	%p311, %rs26, %rs59;
	or.pred  	%p312, %p310, %p311;
	setp.eq.s16 	%p313, %rs26, %rs61;
	or.pred  	%p314, %p312, %p313;
	setp.eq.s16 	%p315, %rs26, %rs63;
	or.pred  	%p316, %p314, %p315;
	setp.eq.s16 	%p317, %rs26, %rs65;
	or.pred  	%p318, %p316, %p317;
	setp.eq.s16 	%p319, %rs26, %rs67;
	or.pred  	%p320, %p318, %p319;
	setp.eq.s16 	%p321, %rs26, %rs69;
	or.pred  	%p322, %p320, %p321;
	setp.eq.s16 	%p323, %rs26, %rs71;
	or.pred  	%p324, %p322, %p323;
	mov.b32 	%r165, 1;
	@%p324 bra 	$L__BB0_47;
	add.s32 	%r46, %r166, 1;
	cvt.u64.u32 	%rd43, %r166;
	add.s64 	%rd44, %rd4, %rd43;
	st.global.u8 	[%rd44], %rs26;
	mov.u32 	%r165, %r163;
	mov.u32 	%r166, %r46;
$L__BB0_47:
	setp.gt.u32 	%p325, %r166, 15;
	@%p325 bra 	$L__BB0_50;
	cvt.u64.u32 	%rd45, %r166;
	add.s64 	%rd46, %rd3, %rd45;
	add.s64 	%rd82, %rd2, %rd46;
$L__BB0_49:
	add.s32 	%r166, %r166, 1;
	mov.b16 	%rs238, 0;
	st.global.u8 	[%rd82], %rs238;
	add.s64 	%rd82, %rd82, 1;
	setp.ne.s32 	%p326, %r166, 16;
	@%p326 bra 	$L__BB0_49;
$L__BB0_50:
	add.s64 	%rd8, %rd1, %rd3;
	ld.global.u8 	%rs27, [%rd8];
	setp.eq.s16 	%p327, %rs27, 0;
	mov.b32 	%r197, 0;
	@%p327 bra 	$L__BB0_96;
	ld.const.u8 	%rs28, [g_strip_chars];
	setp.eq.s16 	%p328, %rs27, %rs28;
	ld.const.u8 	%rs241, [g_strip_chars+1];
	setp.eq.s16 	%p329, %rs27, %rs241;
	or.pred  	%p330, %p328, %p329;
	ld.const.u8 	%rs243, [g_strip_chars+2];
	setp.eq.s16 	%p331, %rs27, %rs243;
	or.pred  	%p332, %p330, %p331;
	ld.const.u8 	%rs245, [g_strip_chars+3];
	setp.eq.s16 	%p333, %rs27, %rs245;
	or.pred  	%p334, %p332, %p333;
	ld.const.u8 	%rs247, [g_strip_chars+4];
	setp.eq.s16 	%p335, %rs27, %rs247;
	or.pred  	%p336, %p334, %p335;
	ld.const.u8 	%rs249, [g_strip_chars+5];
	setp.eq.s16 	%p337, %rs27, %rs249;
	or.pred  	%p338, %p336, %p337;
	ld.const.u8 	%rs251, [g_strip_chars+6];
	setp.eq.s16 	%p339, %rs27, %rs251;
	or.pred  	%p340, %p338, %p339;
	ld.const.u8 	%rs253, [g_strip_chars+7];
	setp.eq.s16 	%p341, %rs27, %rs253;
	or.pred  	%p342, %p340, %p341;
	ld.const.u8 	%rs255, [g_strip_chars+8];
	setp.eq.s16 	%p343, %rs27, %rs255;
	or.pred  	%p344, %p342, %p343;
	ld.const.u8 	%rs257, [g_strip_chars+9];
	setp.eq.s16 	%p345, %rs27, %rs257;
	or.pred  	%p3, %p344, %p345;
	selp.b32 	%r51, 1, %r165, %p3;
	not.pred 	%p4, %p3;
	selp.u32 	%r197, 1, 0, %p4;
	ld.global.u8 	%rs38, [%rd8+1];
	setp.eq.s16 	%p346, %rs38, 0;
	mov.u32 	%r165, %r51;
	@%p346 bra 	$L__BB0_96;
	setp.eq.s16 	%p347, %rs38, %rs28;
	setp.eq.s16 	%p348, %rs38, %rs241;
	or.pred  	%p349, %p347, %p348;
	setp.eq.s16 	%p350, %rs38, %rs243;
	or.pred  	%p351, %p349, %p350;
	setp.eq.s16 	%p352, %rs38, %rs245;
	or.pred  	%p353, %p351, %p352;
	setp.eq.s16 	%p354, %rs38, %rs247;
	or.pred  	%p355, %p353, %p354;
	setp.eq.s16 	%p356, %rs38, %rs249;
	or.pred  	%p357, %p355, %p356;
	setp.eq.s16 	%p358, %rs38, %rs251;
	or.pred  	%p359, %p357, %p358;
	setp.eq.s16 	%p360, %rs38, %rs253;
	or.pred  	%p361, %p359, %p360;
	setp.eq.s16 	%p362, %rs38, %rs255;
	or.pred  	%p363, %p361, %p362;
	setp.eq.s16 	%p364, %rs38, %rs257;
	or.pred  	%p365, %p363, %p364;
	mov.b32 	%r165, 1;
	@%p365 bra 	$L__BB0_54;
	selp.b32 	%r197, 1, 2, %p3;
	selp.u64 	%rd47, 1, 0, %p4;
	add.s64 	%rd48, %rd8, %rd47;
	st.global.u8 	[%rd48], %rs38;
	mov.u32 	%r165, %r51;
$L__BB0_54:
	ld.global.u8 	%rs39, [%rd8+2];
	setp.eq.s16 	%p366, %rs39, 0;
	@%p366 bra 	$L__BB0_96;
	setp.eq.s16 	%p367, %rs39, %rs28;
	setp.eq.s16 	%p368, %rs39, %rs241;
	or.pred  	%p369, %p367, %p368;
	setp.eq.s16 	%p370, %rs39, %rs243;
	or.pred  	%p371, %p369, %p370;
	setp.eq.s16 	%p372, %rs39, %rs245;
	or.pred  	%p373, %p371, %p372;
	setp.eq.s16 	%p374, %rs39, %rs247;
	or.pred  	%p375, %p373, %p374;
	setp.eq.s16 	%p376, %rs39, %rs249;
	or.pred  	%p377, %p375, %p376;
	setp.eq.s16 	%p378, %rs39, %rs251;
	or.pred  	%p379, %p377, %p378;
	setp.eq.s16 	%p380, %rs39, %rs253;
	or.pred  	%p381, %p379, %p380;
	setp.eq.s16 	%p382, %rs39, %rs255;
	or.pred  	%p383, %p381, %p382;
	setp.eq.s16 	%p384, %rs39, %rs257;
	or.pred  	%p385, %p383, %p384;
	mov.b32 	%r170, 1;
	@%p385 bra 	$L__BB0_57;
	add.s32 	%r56, %r197, 1;
	cvt.u64.u32 	%rd49, %r197;
	add.s64 	%rd50, %rd8, %rd49;
	st.global.u8 	[%rd50], %rs39;
	mov.u32 	%r170, %r165;
	mov.u32 	%r197, %r56;
$L__BB0_57:
	ld.global.u8 	%rs40, [%rd8+3];
	setp.eq.s16 	%p386, %rs40, 0;
	mov.u32 	%r165, %r170;
	@%p386 bra 	$L__BB0_96;
	setp.eq.s16 	%p387, %rs40, %rs28;
	setp.eq.s16 	%p388, %rs40, %rs241;
	or.pred  	%p389, %p387, %p388;
	setp.eq.s16 	%p390, %rs40, %rs243;
	or.pred  	%p391, %p389, %p390;
	setp.eq.s16 	%p392, %rs40, %rs245;
	or.pred  	%p393, %p391, %p392;
	setp.eq.s16 	%p394, %rs40, %rs247;
	or.pred  	%p395, %p393, %p394;
	setp.eq.s16 	%p396, %rs40, %rs249;
	or.pred  	%p397, %p395, %p396;
	setp.eq.s16 	%p398, %rs40, %rs251;
	or.pred  	%p399, %p397, %p398;
	setp.eq.s16 	%p400, %rs40, %rs253;
	or.pred  	%p401, %p399, %p400;
	setp.eq.s16 	%p402, %rs40, %rs255;
	or.pred  	%p403, %p401, %p402;
	setp.eq.s16 	%p404, %rs40, %rs257;
	or.pred  	%p405, %p403, %p404;
	mov.b32 	%r165, 1;
	@%p405 bra 	$L__BB0_60;
	add.s32 	%r59, %r197, 1;
	cvt.u64.u32 	%rd51, %r197;
	add.s64 	%rd52, %rd8, %rd51;
	st.global.u8 	[%rd52], %rs40;
	mov.u32 	%r165, %r170;
	mov.u32 	%r197, %r59;
$L__BB0_60:
	ld.global.u8 	%rs41, [%rd8+4];
	setp.eq.s16 	%p406, %rs41, 0;
	@%p406 bra 	$L__BB0_96;
	setp.eq.s16 	%p407, %rs41, %rs28;
	setp.eq.s16 	%p408, %rs41, %rs241;
	or.pred  	%p409, %p407, %p408;
	setp.eq.s16 	%p410, %rs41, %rs243;
	or.pred  	%p411, %p409, %p410;
	setp.eq.s16 	%p412, %rs41, %rs245;
	or.pred  	%p413, %p411, %p412;
	setp.eq.s16 	%p414, %rs41, %rs247;
	or.pred  	%p415, %p413, %p414;
	setp.eq.s16 	%p416, %rs41, %rs249;
	or.pred  	%p417, %p415, %p416;
	setp.eq.s16 	%p418, %rs41, %rs251;
	or.pred  	%p419, %p417, %p418;
	setp.eq.s16 	%p420, %rs41, %rs253;
	or.pred  	%p421, %p419, %p420;
	setp.eq.s16 	%p422, %rs41, %rs255;
	or.pred  	%p423, %p421, %p422;
	setp.eq.s16 	%p424, %rs41, %rs257;
	or.pred  	%p425, %p423, %p424;
	mov.b32 	%r174, 1;
	@%p425 bra 	$L__BB0_63;
	add.s32 	%r62, %r197, 1;
	cvt.u64.u32 	%rd53, %r197;
	add.s64 	%rd54, %rd8, %rd53;
	st.global.u8 	[%rd54], %rs41;
	mov.u32 	%r174, %r165;
	mov.u32 	%r197, %r62;
$L__BB0_63:
	ld.global.u8 	%rs42, [%rd8+5];
	setp.eq.s16 	%p426, %rs42, 0;
	mov.u32 	%r165, %r174;
	@%p426 bra 	$L__BB0_96;
	setp.eq.s16 	%p427, %rs42, %rs28;
	setp.eq.s16 	%p428, %rs42, %rs241;
	or.pred  	%p429, %p427, %p428;
	setp.eq.s16 	%p430, %rs42, %rs243;
	or.pred  	%p431, %p429, %p430;
	setp.eq.s16 	%p432, %rs42, %rs245;
	or.pred  	%p433, %p431, %p432;
	setp.eq.s16 	%p434, %rs42, %rs247;
	or.pred  	%p435, %p433, %p434;
	setp.eq.s16 	%p436, %rs42, %rs249;
	or.pred  	%p437, %p435, %p436;
	setp.eq.s16 	%p438, %rs42, %rs251;
	or.pred  	%p439, %p437, %p438;
	setp.eq.s16 	%p440, %rs42, %rs253;
	or.pred  	%p441, %p439, %p440;
	setp.eq.s16 	%p442, %rs42, %rs255;
	or.pred  	%p443, %p441, %p442;
	setp.eq.s16 	%p444, %rs42, %rs257;
	or.pred  	%p445, %p443, %p444;
	mov.b32 	%r165, 1;
	@%p445 bra 	$L__BB0_66;
	add.s32 	%r65, %r197, 1;
	cvt.u64.u32 	%rd55, %r197;
	add.s64 	%rd56, %rd8, %rd55;
	st.global.u8 	[%rd56], %rs42;
	mov.u32 	%r165, %r174;
	mov.u32 	%r197, %r65;
$L__BB0_66:
	ld.global.u8 	%rs43, [%rd8+6];
	setp.eq.s16 	%p446, %rs43, 0;
	@%p446 bra 	$L__BB0_96;
	setp.eq.s16 	%p447, %rs43, %rs28;
	setp.eq.s16 	%p448, %rs43, %rs241;
	or.pred  	%p449, %p447, %p448;
	setp.eq.s16 	%p450, %rs43, %rs243;
	or.pred  	%p451, %p449, %p450;
	setp.eq.s16 	%p452, %rs43, %rs245;
	or.pred  	%p453, %p451, %p452;
	setp.eq.s16 	%p454, %rs43, %rs247;
	or.pred  	%p455, %p453, %p454;
	setp.eq.s16 	%p456, %rs43, %rs249;
	or.pred  	%p457, %p455, %p456;
	setp.eq.s16 	%p458, %rs43, %rs251;
	or.pred  	%p459, %p457, %p458;
	setp.eq.s16 	%p460, %rs43, %rs253;
	or.pred  	%p461, %p459, %p460;
	setp.eq.s16 	%p462, %rs43, %rs255;
	or.pred  	%p463, %p461, %p462;
	setp.eq.s16 	%p464, %rs43, %rs257;
	or.pred  	%p465, %p463, %p464;
	mov.b32 	%r178, 1;
	@%p465 bra 	$L__BB0_69;
	add.s32 	%r68, %r197, 1;
	cvt.u64.u32 	%rd57, %r197;
	add.s64 	%rd58, %rd8, %rd57;
	st.global.u8 	[%rd58], %rs43;
	mov.u32 	%r178, %r165;
	mov.u32 	%r197, %r68;
$L__BB0_69:
	ld.global.u8 	%rs44, [%rd8+7];
	setp.eq.s16 	%p466, %rs44, 0;
	mov.u32 	%r165, %r178;
	@%p466 bra 	$L__BB0_96;
	setp.eq.s16 	%p467, %rs44, %rs28;
	setp.eq.s16 	%p468, %rs44, %rs241;
	or.pred  	%p469, %p467, %p468;
	setp.eq.s16 	%p470, %rs44, %rs243;
	or.pred  	%p471, %p469, %p470;
	setp.eq.s16 	%p472, %rs44, %rs245;
	or.pred  	%p473, %p471, %p472;
	setp.eq.s16 	%p474, %rs44, %rs247;
	or.pred  	%p475, %p473, %p474;
	setp.eq.s16 	%p476, %rs44, %rs249;
	or.pred  	%p477, %p475, %p476;
	setp.eq.s16 	%p478, %rs44, %rs251;
	or.pred  	%p479, %p477, %p478;
	setp.eq.s16 	%p480, %rs44, %rs253;
	or.pred  	%p481, %p479, %p480;
	setp.eq.s16 	%p482, %rs44, %rs255;
	or.pred  	%p483, %p481, %p482;
	setp.eq.s16 	%p484, %rs44, %rs257;
	or.pred  	%p485, %p483, %p484;
	mov.b32 	%r165, 1;
	@%p485 bra 	$L__BB0_72;
	add.s32 	%r71, %r197, 1;
	cvt.u64.u32 	%rd59, %r197;
	add.s64 	%rd60, %rd8, %rd59;
	st.global.u8 	[%rd60], %rs44;
	mov.u32 	%r165, %r178;
	mov.u32 	%r197, %r71;
$L__BB0_72:
	ld.global.u8 	%rs45, [%rd8+8];
	setp.eq.s16 	%p486, %rs45, 0;
	@%p486 bra 	$L__BB0_96;
	setp.eq.s16 	%p487, %rs45, %rs28;
	setp.eq.s16 	%p488, %rs45, %rs241;
	or.pred  	%p489, %p487, %p488;
	setp.eq.s16 	%p490, %rs45, %rs243;
	or.pred  	%p491, %p489, %p490;
	setp.eq.s16 	%p492, %rs45, %rs245;
	or.pred  	%p493, %p491, %p492;
	setp.eq.s16 	%p494, %rs45, %rs247;
	or.pred  	%p495, %p493, %p494;
	setp.eq.s16 	%p496, %rs45, %rs249;
	or.pred  	%p497, %p495, %p496;
	setp.eq.s16 	%p498, %rs45, %rs251;
	or.pred  	%p499, %p497, %p498;
	setp.eq.s16 	%p500, %rs45, %rs253;
	or.pred  	%p501, %p499, %p500;
	setp.eq.s16 	%p502, %rs45, %rs255;
	or.pred  	%p503, %p501, %p502;
	setp.eq.s16 	%p504, %rs45, %rs257;
	or.pred  	%p505, %p503, %p504;
	mov.b32 	%r182, 1;
	@%p505 bra 	$L__BB0_75;
	add.s32 	%r74, %r197, 1;
	cvt.u64.u32 	%rd61, %r197;
	add.s64 	%rd62, %rd8, %rd61;
	st.global.u8 	[%rd62], %rs45;
	mov.u32 	%r182, %r165;
	mov.u32 	%r197, %r74;
$L__BB0_75:
	ld.global.u8 	%rs46, [%rd8+9];
	setp.eq.s16 	%p506, %rs46, 0;
	mov.u32 	%r165, %r182;
	@%p506 bra 	$L__BB0_96;
	setp.eq.s16 	%p507, %rs46, %rs28;
	setp.eq.s16 	%p508, %rs46, %rs241;
	or.pred  	%p509, %p507, %p508;
	setp.eq.s16 	%p510, %rs46, %rs243;
	or.pred  	%p511, %p509, %p510;
	setp.eq.s16 	%p512, %rs46, %rs245;
	or.pred  	%p513, %p511, %p512;
	setp.eq.s16 	%p514, %rs46, %rs247;
	or.pred  	%p515, %p513, %p514;
	setp.eq.s16 	%p516, %rs46, %rs249;
	or.pred  	%p517, %p515, %p516;
	setp.eq.s16 	%p518, %rs46, %rs251;
	or.pred  	%p519, %p517, %p518;
	setp.eq.s16 	%p520, %rs46, %rs253;
	or.pred  	%p521, %p519, %p520;
	setp.eq.s16 	%p522, %rs46, %rs255;
	or.pred  	%p523, %p521, %p522;
	setp.eq.s16 	%p524, %rs46, %rs257;
	or.pred  	%p525, %p523, %p524;
	mov.b32 	%r165, 1;
	@%p525 bra 	$L__BB0_78;
	add.s32 	%r77, %r197, 1;
	cvt.u64.u32 	%rd63, %r197;
	add.s64 	%rd64, %rd8, %rd63;
	st.global.u8 	[%rd64], %rs46;
	mov.u32 	%r165, %r182;
	mov.u32 	%r197, %r77;
$L__BB0_78:
	ld.global.u8 	%rs47, [%rd8+10];
	setp.eq.s16 	%p526, %rs47, 0;
	@%p526 bra 	$L__BB0_96;
	setp.eq.s16 	%p527, %rs47, %rs28;
	setp.eq.s16 	%p528, %rs47, %rs241;
	or.pred  	%p529, %p527, %p528;
	setp.eq.s16 	%p530, %rs47, %rs243;
	or.pred  	%p531, %p529, %p530;
	setp.eq.s16 	%p532, %rs47, %rs245;
	or.pred  	%p533, %p531, %p532;
	setp.eq.s16 	%p534, %rs47, %rs247;
	or.pred  	%p535, %p533, %p534;
	setp.eq.s16 	%p536, %rs47, %rs249;
	or.pred  	%p537, %p535, %p536;
	setp.eq.s16 	%p538, %rs47, %rs251;
	or.pred  	%p539, %p537, %p538;
	setp.eq.s16 	%p540, %rs47, %rs253;
	or.pred  	%p541, %p539, %p540;
	setp.eq.s16 	%p542, %rs47, %rs255;
	or.pred  	%p543, %p541, %p542;
	setp.eq.s16 	%p544, %rs47, %rs257;
	or.pred  	%p545, %p543, %p544;
	mov.b32 	%r186, 1;
	@%p545 bra 	$L__BB0_81;
	add.s32 	%r80, %r197, 1;
	cvt.u64.u32 	%rd65, %r197;
	add.s64 	%rd66, %rd8, %rd65;
	st.global.u8 	[%rd66], %rs47;
	mov.u32 	%r186, %r165;
	mov.u32 	%r197, %r80;
$L__BB0_81:
	ld.global.u8 	%rs48, [%rd8+11];
	setp.eq.s16 	%p546, %rs48, 0;
	mov.u32 	%r165, %r186;
	@%p546 bra 	$L__BB0_96;
	setp.eq.s16 	%p547, %rs48, %rs28;
	setp.eq.s16 	%p548, %rs48, %rs241;
	or.pred  	%p549, %p547, %p548;
	setp.eq.s16 	%p550, %rs48, %rs243;
	or.pred  	%p551, %p549, %p550;
	setp.eq.s16 	%p552, %rs48, %rs245;
	or.pred  	%p553, %p551, %p552;
	setp.eq.s16 	%p554, %rs48, %rs247;
	or.pred  	%p555, %p553, %p554;
	setp.eq.s16 	%p556, %rs48, %rs249;
	or.pred  	%p557, %p555, %p556;
	setp.eq.s16 	%p558, %rs48, %rs251;
	or.pred  	%p559, %p557, %p558;
	setp.eq.s16 	%p560, %rs48, %rs253;
	or.pred  	%p561, %p559, %p560;
	setp.eq.s16 	%p562, %rs48, %rs255;
	or.pred  	%p563, %p561, %p562;
	setp.eq.s16 	%p564, %rs48, %rs257;
	or.pred  	%p565, %p563, %p564;
	mov.b32 	%r165, 1;
	@%p565 bra 	$L__BB0_84;
	add.s32 	%r83, %r197, 1;
	cvt.u64.u32 	%rd67, %r197;
	add.s64 	%rd68, %rd8, %rd67;
	st.global.u8 	[%rd68], %rs48;
	mov.u32 	%r165, %r186;
	mov.u32 	%r197, %r83;
$L__BB0_84:
	ld.global.u8 	%rs49, [%rd8+12];
	setp.eq.s16 	%p566, %rs49, 0;
	@%p566 bra 	$L__BB0_96;
	setp.eq.s16 	%p567, %rs49, %rs28;
	setp.eq.s16 	%p568, %rs49, %rs241;
	or.pred  	%p569, %p567, %p568;
	setp.eq.s16 	%p570, %rs49, %rs243;
	or.pred  	%p571, %p569, %p570;
	setp.eq.s16 	%p572, %rs49, %rs245;
	or.pred  	%p573, %p571, %p572;
	setp.eq.s16 	%p574, %rs49, %rs247;
	or.pred  	%p575, %p573, %p574;
	setp.eq.s16 	%p576, %rs49, %rs249;
	or.pred  	%p577, %p575, %p576;
	setp.eq.s16 	%p578, %rs49, %rs251;
	or.pred  	%p579, %p577, %p578;
	setp.eq.s16 	%p580, %rs49, %rs253;
	or.pred  	%p581, %p579, %p580;
	setp.eq.s16 	%p582, %rs49, %rs255;
	or.pred  	%p583, %p581, %p582;
	setp.eq.s16 	%p584, %rs49, %rs257;
	or.pred  	%p585, %p583, %p584;
	mov.b32 	%r190, 1;
	@%p585 bra 	$L__BB0_87;
	add.s32 	%r86, %r197, 1;
	cvt.u64.u32 	%rd69, %r197;
	add.s64 	%rd70, %rd8, %rd69;
	st.global.u8 	[%rd70], %rs49;
	mov.u32 	%r190, %r165;
	mov.u32 	%r197, %r86;
$L__BB0_87:
	ld.global.u8 	%rs50, [%rd8+13];
	setp.eq.s16 	%p586, %rs50, 0;
	mov.u32 	%r165, %r190;
	@%p586 bra 	$L__BB0_96;
	setp.eq.s16 	%p587, %rs50, %rs28;
	setp.eq.s16 	%p588, %rs50, %rs241;
	or.pred  	%p589, %p587, %p588;
	setp.eq.s16 	%p590, %rs50, %rs243;
	or.pred  	%p591, %p589, %p590;
	setp.eq.s16 	%p592, %rs50, %rs245;
	or.pred  	%p593, %p591, %p592;
	setp.eq.s16 	%p594, %rs50, %rs247;
	or.pred  	%p595, %p593, %p594;
	setp.eq.s16 	%p596, %rs50, %rs249;
	or.pred  	%p597, %p595, %p596;
	setp.eq.s16 	%p598, %rs50, %rs251;
	or.pred  	%p599, %p597, %p598;
	setp.eq.s16 	%p600, %rs50, %rs253;
	or.pred  	%p601, %p599, %p600;
	setp.eq.s16 	%p602, %rs50, %rs255;
	or.pred  	%p603, %p601, %p602;
	setp.eq.s16 	%p604, %rs50, %rs257;
	or.pred  	%p605, %p603, %p604;
	mov.b32 	%r165, 1;
	@%p605 bra 	$L__BB0_90;
	add.s32 	%r89, %r197, 1;
	cvt.u64.u32 	%rd71, %r197;
	add.s64 	%rd72, %rd8, %rd71;
	st.global.u8 	[%rd72], %rs50;
	mov.u32 	%r165, %r190;
	mov.u32 	%r197, %r89;
$L__BB0_90:
	ld.global.u8 	%rs51, [%rd8+14];
	setp.eq.s16 	%p606, %rs51, 0;
	@%p606 bra 	$L__BB0_96;
	setp.eq.s16 	%p607, %rs51, %rs28;
	setp.eq.s16 	%p608, %rs51, %rs241;
	or.pred  	%p609, %p607, %p608;
	setp.eq.s16 	%p610, %rs51, %rs243;
	or.pred  	%p611, %p609, %p610;
	setp.eq.s16 	%p612, %rs51, %rs245;
	or.pred  	%p613, %p611, %p612;
	setp.eq.s16 	%p614, %rs51, %rs247;
	or.pred  	%p615, %p613, %p614;
	setp.eq.s16 	%p616, %rs51, %rs249;
	or.pred  	%p617, %p615, %p616;
	setp.eq.s16 	%p618, %rs51, %rs251;
	or.pred  	%p619, %p617, %p618;
	setp.eq.s16 	%p620, %rs51, %rs253;
	or.pred  	%p621, %p619, %p620;
	setp.eq.s16 	%p622, %rs51, %rs255;
	or.pred  	%p623, %p621, %p622;
	setp.eq.s16 	%p624, %rs51, %rs257;
	or.pred  	%p625, %p623, %p624;
	mov.b32 	%r194, 1;
	@%p625 bra 	$L__BB0_93;
	add.s32 	%r92, %r197, 1;
	cvt.u64.u32 	%rd73, %r197;
	add.s64 	%rd74, %rd8, %rd73;
	st.global.u8 	[%rd74], %rs51;
	mov.u32 	%r194, %r165;
	mov.u32 	%r197, %r92;
$L__BB0_93:
	ld.global.u8 	%rs52, [%rd8+15];
	setp.eq.s16 	%p626, %rs52, 0;
	mov.u32 	%r165, %r194;
	@%p626 bra 	$L__BB0_96;
	setp.eq.s16 	%p627, %rs52, %rs28;
	setp.eq.s16 	%p628, %rs52, %rs241;
	or.pred  	%p629, %p627, %p628;
	setp.eq.s16 	%p630, %rs52, %rs243;
	or.pred  	%p631, %p629, %p630;
	setp.eq.s16 	%p632, %rs52, %rs245;
	or.pred  	%p633, %p631, %p632;
	setp.eq.s16 	%p634, %rs52, %rs247;
	or.pred  	%p635, %p633, %p634;
	setp.eq.s16 	%p636, %rs52, %rs249;
	or.pred  	%p637, %p635, %p636;
	setp.eq.s16 	%p638, %rs52, %rs251;
	or.pred  	%p639, %p637, %p638;
	setp.eq.s16 	%p640, %rs52, %rs253;
	or.pred  	%p641, %p639, %p640;
	setp.eq.s16 	%p642, %rs52, %rs255;
	or.pred  	%p643, %p641, %p642;
	setp.eq.s16 	%p644, %rs52, %rs257;
	or.pred  	%p645, %p643, %p644;
	mov.b32 	%r165, 1;
	@%p645 bra 	$L__BB0_96;
	add.s32 	%r95, %r197, 1;
	cvt.u64.u32 	%rd75, %r197;
	add.s64 	%rd76, %rd8, %rd75;
	st.global.u8 	[%rd76], %rs52;
	mov.u32 	%r165, %r194;
	mov.u32 	%r197, %r95;
$L__BB0_96:
	setp.gt.u32 	%p646, %r197, 15;
	@%p646 bra 	$L__BB0_99;
	cvt.u64.u32 	%rd77, %r197;
	add.s64 	%rd78, %rd3, %rd77;
	add.s64 	%rd83, %rd1, %rd78;
$L__BB0_98:
	add.s32 	%r197, %r197, 1;
	mov.b16 	%rs424, 0;
	st.global.u8 	[%rd83], %rs424;
	add.s64 	%rd83, %rd83, 1;
	setp.ne.s32 	%p647, %r197, 16;
	@%p647 bra 	$L__BB0_98;
$L__BB0_99:
	cvta.to.global.u64 	%rd79, %rd13;
	mul.wide.s32 	%rd80, %r1, 4;
	add.s64 	%rd81, %rd79, %rd80;
	st.global.u32 	[%rd81], %r165;
$L__BB0_100:
	ret;

}
	// .globl	_Z20kernel_bulk_validatePKaS0_PKmPKjPKiPii
.visible .entry _Z20kernel_bulk_validatePKaS0_PKmPKjPKiPii(
	.param .u64 .ptr .align 1 _Z20kernel_bulk_validatePKaS0_PKmPKjPKiPii_param_0,
	.param .u64 .ptr .align 1 _Z20kernel_bulk_validatePKaS0_PKmPKjPKiPii_param_1,
	.param .u64 .ptr .align 1 _Z20kernel_bulk_validatePKaS0_PKmPKjPKiPii_param_2,
	.param .u64 .ptr .align 1 _Z20kernel_bulk_validatePKaS0_PKmPKjPKiPii_param_3,
	.param .u64 .ptr .align 1 _Z20kernel_bulk_validatePKaS0_PKmPKjPKiPii_param_4,
	.param .u64 .ptr .align 1 _Z20kernel_bulk_validatePKaS0_PKmPKjPKiPii_param_5,
	.param .u32 _Z20kernel_bulk_validatePKaS0_PKmPKjPKiPii_param_6
)
{
	.reg .pred 	%p<11>;
	.reg .b16 	%rs<11>;
	.reg .b32 	%r<11>;
	.reg .b64 	%rd<25>;

	ld.param.u64 	%rd1, [_Z20kernel_bulk_validatePKaS0_PKmPKjPKiPii_param_0];
	ld.param.u64 	%rd2, [_Z20kernel_bulk_validatePKaS0_PKmPKjPKiPii_param_1];
	ld.param.u64 	%rd3, [_Z20kernel_bulk_validatePKaS0_PKmPKjPKiPii_param_2];
	ld.param.u64 	%rd4, [_Z20kernel_bulk_validatePKaS0_PKmPKjPKiPii_param_3];
	ld.param.u64 	%rd5, [_Z20kernel_bulk_validatePKaS0_PKmPKjPKiPii_param_4];
	ld.param.u64 	%rd6, [_Z20kernel_bulk_validatePKaS0_PKmPKjPKiPii_param_5];
	ld.param.u32 	%r2, [_Z20kernel_bulk_validatePKaS0_PKmPKjPKiPii_param_6];
	mov.u32 	%r3, %ctaid.x;
	mov.u32 	%r4, %ntid.x;
	mov.u32 	%r5, %tid.x;
	mad.lo.s32 	%r1, %r3, %r4, %r5;
	setp.ge.s32 	%p1, %r1, %r2;
	@%p1 bra 	$L__BB1_2;
	cvta.to.global.u64 	%rd7, %rd1;
	cvta.to.global.u64 	%rd8, %rd2;
	cvta.to.global.u64 	%rd9, %rd3;
	cvta.to.global.u64 	%rd10, %rd4;
	cvta.to.global.u64 	%rd11, %rd5;
	cvta.to.global.u64 	%rd12, %rd6;
	cvt.s64.s32 	%rd13, %r1;
	add.s64 	%rd14, %rd7, %rd13;
	ld.global.nc.u8 	%rs1, [%rd14];
	cvt.u16.u8 	%rs2, %rs1;
	add.s16 	%rs4, %rs2, 50;
	and.b16  	%rs5, %rs4, 255;
	setp.lt.u16 	%p2, %rs5, 101;
	add.s64 	%rd15, %rd8, %rd13;
	ld.global.nc.u8 	%rs6, [%rd15];
	cvt.u16.u8 	%rs7, %rs6;
	add.s16 	%rs9, %rs7, 30;
	and.b16  	%rs10, %rs9, 255;
	setp.lt.u16 	%p3, %rs10, 91;
	mul.wide.s32 	%rd16, %r1, 8;
	add.s64 	%rd17, %rd9, %rd16;
	ld.global.nc.u64 	%rd18, [%rd17];
	add.s64 	%rd20, %rd18, -1000000;
	setp.lt.u64 	%p4, %rd20, 499000001;
	mul.wide.s32 	%rd21, %r1, 4;
	add.s64 	%rd22, %rd10, %rd21;
	ld.global.nc.u32 	%r6, [%rd22];
	setp.lt.u32 	%p5, %r6, 50001;
	add.s64 	%rd23, %rd11, %rd21;
	ld.global.nc.u32 	%r8, [%rd23];
	add.s32 	%r9, %r8, -1;
	setp.lt.u32 	%p6, %r9, 200;
	and.pred  	%p7, %p6, %p5;
	and.pred  	%p8, %p7, %p4;
	and.pred  	%p9, %p8, %p3;
	and.pred  	%p10, %p9, %p2;
	selp.u32 	%r10, 1, 0, %p10;
	add.s64 	%rd24, %rd12, %rd21;
	st.global.u32 	[%rd24], %r10;
$L__BB1_2:
	ret;

}


// ===== COMPILED SASS (sm_100) =====

	.target	sm_100

	.elftype	@"ET_EXEC"


//--------------------- .note.nv.tkinfo           --------------------------
	.section	.note.nv.tkinfo,"",@"SHT_NOTE"
	.sectionflags	@"SHF_NOTE_NV_TKINFO"
	.tkinfo
        /*0018*/ 	.word	0x00000002
        /*0030*/ 	.string	""
        /*0030*/ 	.string	"ptxas"
        /*0030*/ 	.string	"Cuda compilation tools, release 13.0, V13.0.88"
        /*0030*/ 	.string	"Build cuda_13.0.r13.0/compiler.36424714_0"
        /*0030*/ 	.string	"-arch sm_100 -m 64 "



//--------------------- .note.nv.cuinfo           --------------------------
	.section	.note.nv.cuinfo,"",@"SHT_NOTE"
	.sectionflags	@"SHF_NOTE_NV_CUINFO"
        /*0018*/ 	.short	0x0002
        /*001a*/ 	.short	0x0064
        /*001c*/ 	.short	0x0082
	.zero		2


//--------------------- .nv.info                  --------------------------
	.section	.nv.info,"",@"SHT_CUDA_INFO"
	.align	4


	//----- nvinfo : EIATTR_REGCOUNT
	.align		4
        /*0000*/ 	.byte	0x04, 0x2f
        /*0002*/ 	.short	(.L_2 - .L_1)
	.align		4
.L_1:
        /*0004*/ 	.word	index@(_Z30kernel_bulk_sanitize_callsignsPcS_Pii)
        /*0008*/ 	.word	0x0000001c


	//----- nvinfo : EIATTR_FRAME_SIZE
	.align		4
.L_2:
        /*000c*/ 	.byte	0x04, 0x11
        /*000e*/ 	.short	(.L_4 - .L_3)
	.align		4
.L_3:
        /*0010*/ 	.word	index@(_Z30kernel_bulk_sanitize_callsignsPcS_Pii)
        /*0014*/ 	.word	0x00000000


	//----- nvinfo : EIATTR_REGCOUNT
	.align		4
.L_4:
        /*0018*/ 	.byte	0x04, 0x2f
        /*001a*/ 	.short	(.L_6 - .L_5)
	.align		4
.L_5:
        /*001c*/ 	.word	index@(_Z20kernel_bulk_validatePKaS0_PKmPKjPKiPii)
        /*0020*/ 	.word	0x00000010


	//----- nvinfo : EIATTR_FRAME_SIZE
	.align		4
.L_6:
        /*0024*/ 	.byte	0x04, 0x11
        /*0026*/ 	.short	(.L_8 - .L_7)
	.align		4
.L_7:
        /*0028*/ 	.word	index@(_Z20kernel_bulk_validatePKaS0_PKmPKjPKiPii)
        /*002c*/ 	.word	0x00000000


	//----- nvinfo : EIATTR_MIN_STACK_SIZE
	.align		4
.L_8:
        /*0030*/ 	.byte	0x04, 0x12
        /*0032*/ 	.short	(.L_10 - .L_9)
	.align		4
.L_9:
        /*0034*/ 	.word	index@(_Z20kernel_bulk_validatePKaS0_PKmPKjPKiPii)
        /*0038*/ 	.word	0x00000000


	//----- nvinfo : EIATTR_MIN_STACK_SIZE
	.align		4
.L_10:
        /*003c*/ 	.byte	0x04, 0x12
        /*003e*/ 	.short	(.L_12 - .L_11)
	.align		4
.L_11:
        /*0040*/ 	.word	index@(_Z30kernel_bulk_sanitize_callsignsPcS_Pii)
        /*0044*/ 	.word	0x00000000
.L_12:


//--------------------- .nv.compat                --------------------------
	.section	.nv.compat,"",@"SHT_CUDA_COMPAT_INFO"
	.align	4
        /*0000*/ 	.byte	0x02, 0x09, 0x00, 0x00, 0x02, 0x02, 0x01, 0x00, 0x02, 0x05, 0x05, 0x00, 0x03, 0x07, 0x01, 0x01
        /*0010*/ 	.byte	0x02, 0x03, 0x00, 0x00, 0x02, 0x06, 0x01, 0x00, 0x04, 0x0b, 0x08, 0x00, 0x09, 0x00, 0x00, 0x00
        /*0020*/ 	.byte	0x00, 0x00, 0x00, 0x00


//--------------------- .nv.info._Z20kernel_bulk_validatePKaS0_PKmPKjPKiPii --------------------------
	.section	.nv.info._Z20kernel_bulk_validatePKaS0_PKmPKjPKiPii,"",@"SHT_CUDA_INFO"
	.sectionflags	@""
	.align	4


	//----- nvinfo : EIATTR_CUDA_API_VERSION
	.align		4
        /*0000*/ 	.byte	0x04, 0x37
        /*0002*/ 	.short	(.L_14 - .L_13)
.L_13:
        /*0004*/ 	.word	0x00000082


	//----- nvinfo : EIATTR_KPARAM_INFO
	.align		4
.L_14:
        /*0008*/ 	.byte	0x04, 0x17
        /*000a*/ 	.short	(.L_16 - .L_15)
.L_15:
        /*000c*/ 	.word	0x00000000
        /*0010*/ 	.short	0x0006
        /*0012*/ 	.short	0x0030
        /*0014*/ 	.byte	0x00, 0xf0, 0x11, 0x00


	//----- nvinfo : EIATTR_KPARAM_INFO
	.align		4
.L_16:
        /*0018*/ 	.byte	0x04, 0x17
        /*001a*/ 	.short	(.L_18 - .L_17)
.L_17:
        /*001c*/ 	.word	0x00000000
        /*0020*/ 	.short	0x0005
        /*0022*/ 	.short	0x0028
        /*0024*/ 	.byte	0x00, 0xf5, 0x21, 0x00


	//----- nvinfo : EIATTR_KPARAM_INFO
	.align		4
.L_18:
        /*0028*/ 	.byte	0x04, 0x17
        /*002a*/ 	.short	(.L_20 - .L_19)
.L_19:
        /*002c*/ 	.word	0x00000000
        /*0030*/ 	.short	0x0004
        /*0032*/ 	.short	0x0020
        /*0034*/ 	.byte	0x00, 0xf5, 0x21, 0x00


	//----- nvinfo : EIATTR_KPARAM_INFO
	.align		4
.L_20:
        /*0038*/ 	.byte	0x04, 0x17
        /*003a*/ 	.short	(.L_22 - .L_21)
.L_21:
        /*003c*/ 	.word	0x00000000
        /*0040*/ 	.short	0x0003
        /*0042*/ 	.short	0x0018
        /*0044*/ 	.byte	0x00, 0xf5, 0x21, 0x00


	//----- nvinfo : EIATTR_KPARAM_INFO
	.align		4
.L_22:
        /*0048*/ 	.byte	0x04, 0x17
        /*004a*/ 	.short	(.L_24 - .L_23)
.L_23:
        /*004c*/ 	.word	0x00000000
        /*0050*/ 	.short	0x0002
        /*0052*/ 	.short	0x0010
        /*0054*/ 	.byte	0x00, 0xf5, 0x21, 0x00


	//----- nvinfo : EIATTR_KPARAM_INFO
	.align		4
.L_24:
        /*0058*/ 	.byte	0x04, 0x17
        /*005a*/ 	.short	(.L_26 - .L_25)
.L_25:
        /*005c*/ 	.word	0x00000000
        /*0060*/ 	.short	0x0001
        /*0062*/ 	.short	0x0008
        /*0064*/ 	.byte	0x00, 0xf5, 0x21, 0x00


	//----- nvinfo : EIATTR_KPARAM_INFO
	.align		4
.L_26:
        /*0068*/ 	.byte	0x04, 0x17
        /*006a*/ 	.short	(.L_28 - .L_27)
.L_27:
        /*006c*/ 	.word	0x00000000
        /*0070*/ 	.short	0x0000
        /*0072*/ 	.short	0x0000
        /*0074*/ 	.byte	0x00, 0xf5, 0x21, 0x00


	//----- nvinfo : EIATTR_SPARSE_MMA_MASK
	.align		4
.L_28:
        /*0078*/ 	.byte	0x03, 0x50
        /*007a*/ 	.short	0x0000


	//----- nvinfo : EIATTR_MAXREG_COUNT
	.align		4
        /*007c*/ 	.byte	0x03, 0x1b
        /*007e*/ 	.short	0x00ff


	//----- nvinfo : EIATTR_MERCURY_ISA_VERSION
	.align		4
        /*0080*/ 	.byte	0x03, 0x5f
        /*0082*/ 	.short	0x0101


	//----- nvinfo : EIATTR_VRC_CTA_INIT_COUNT
	.align		4
        /*0084*/ 	.byte	0x02, 0x4a
	.zero		1
	.zero		1


	//----- nvinfo : EIATTR_EXIT_INSTR_OFFSETS
	.align		4
        /*0088*/ 	.byte	0x04, 0x1c
        /*008a*/ 	.short	(.L_30 - .L_29)


	//   ....[0]....
.L_29:
        /*008c*/ 	.word	0x00000070


	//   ....[1]....
        /*0090*/ 	.word	0x000002b0


	//----- nvinfo : EIATTR_CBANK_PARAM_SIZE
	.align		4
.L_30:
        /*0094*/ 	.byte	0x03, 0x19
        /*0096*/ 	.short	0x0034


	//----- nvinfo : EIATTR_PARAM_CBANK
	.align		4
        /*0098*/ 	.byte	0x04, 0x0a
        /*009a*/ 	.short	(.L_32 - .L_31)
	.align		4
.L_31:
        /*009c*/ 	.word	index@(.nv.constant0._Z20kernel_bulk_validatePKaS0_PKmPKjPKiPii)
        /*00a0*/ 	.short	0x0380
        /*00a2*/ 	.short	0x0034


	//----- nvinfo : EIATTR_SW_WAR
	.align		4
.L_32:
        /*00a4*/ 	.byte	0x04, 0x36
        /*00a6*/ 	.short	(.L_34 - .L_33)
.L_33:
        /*00a8*/ 	.word	0x00000008
.L_34:


//--------------------- .nv.info._Z30kernel_bulk_sanitize_callsignsPcS_Pii --------------------------
	.section	.nv.info._Z30kernel_bulk_sanitize_callsignsPcS_Pii,"",@"SHT_CUDA_INFO"
	.sectionflags	@""
	.align	4


	//----- nvinfo : EIATTR_CUDA_API_VERSION
	.align		4
        /*0000*/ 	.byte	0x04, 0x37
        /*0002*/ 	.short	(.L_36 - .L_35)
.L_35:
        /*0004*/ 	.word	0x00000082


	//----- nvinfo : EIATTR_KPARAM_INFO
	.align		4
.L_36:
        /*0008*/ 	.byte	0x04, 0x17
        /*000a*/ 	.short	(.L_38 - .L_37)
.L_37:
        /*000c*/ 	.word	0x00000000
        /*0010*/ 	.short	0x0003
        /*0012*/ 	.short	0x0018
        /*0014*/ 	.byte	0x00, 0xf0, 0x11, 0x00


	//----- nvinfo : EIATTR_KPARAM_INFO
	.align		4
.L_38:
        /*0018*/ 	.byte	0x04, 0x17
        /*001a*/ 	.short	(.L_40 - .L_39)
.L_39:
        /*001c*/ 	.word	0x00000000
        /*0020*/ 	.short	0x0002
        /*0022*/ 	.short	0x0010
        /*0024*/ 	.byte	0x00, 0xf5, 0x21, 0x00


	//----- nvinfo : EIATTR_KPARAM_INFO
	.align		4
.L_40:
        /*0028*/ 	.byte	0x04, 0x17
        /*002a*/ 	.short	(.L_42 - .L_41)
.L_41:
        /*002c*/ 	.word	0x00000000
        /*0030*/ 	.short	0x0001
        /*0032*/ 	.short	0x0008
        /*0034*/ 	.byte	0x00, 0xf5, 0x21, 0x00


	//----- nvinfo : EIATTR_KPARAM_INFO
	.align		4
.L_42:
        /*0038*/ 	.byte	0x04, 0x17
        /*003a*/ 	.short	(.L_44 - .L_43)
.L_43:
        /*003c*/ 	.word	0x00000000
        /*0040*/ 	.short	0x0000
        /*0042*/ 	.short	0x0000
        /*0044*/ 	.byte	0x00, 0xf5, 0x21, 0x00


	//----- nvinfo : EIATTR_SPARSE_MMA_MASK
	.align		4
.L_44:
        /*0048*/ 	.byte	0x03, 0x50
        /*004a*/ 	.short	0x0000


	//----- nvinfo : EIATTR_MAXREG_COUNT
	.align		4
        /*004c*/ 	.byte	0x03, 0x1b
        /*004e*/ 	.short	0x00ff


	//----- nvinfo : EIATTR_MERCURY_ISA_VERSION
	.align		4
        /*0050*/ 	.byte	0x03, 0x5f
        /*0052*/ 	.short	0x0101


	//----- nvinfo : EIATTR_VRC_CTA_INIT_COUNT
	.align		4
        /*0054*/ 	.byte	0x02, 0x4a
	.zero		1
	.zero		1


	//----- nvinfo : EIATTR_EXIT_INSTR_OFFSETS
	.align		4
        /*0058*/ 	.byte	0x04, 0x1c
        /*005a*/ 	.short	(.L_46 - .L_45)


	//   ....[0]....
.L_45:
        /*005c*/ 	.word	0x00000070


	//   ....[1]....
        /*0060*/ 	.word	0x000033b0


	//----- nvinfo : EIATTR_CRS_STACK_SIZE
	.align		4
.L_46:
        /*0064*/ 	.byte	0x04, 0x1e
        /*0066*/ 	.short	(.L_48 - .L_47)
.L_47:
        /*0068*/ 	.word	0x00000000


	//----- nvinfo : EIATTR_CBANK_PARAM_SIZE
	.align		4
.L_48:
        /*006c*/ 	.byte	0x03, 0x19
        /*006e*/ 	.short	0x001c


	//----- nvinfo : EIATTR_PARAM_CBANK
	.align		4
        /*0070*/ 	.byte	0x04, 0x0a
        /*0072*/ 	.short	(.L_50 - .L_49)
	.align		4
.L_49:
        /*0074*/ 	.word	index@(.nv.constant0._Z30kernel_bulk_sanitize_callsignsPcS_Pii)
        /*0078*/ 	.short	0x0380
        /*007a*/ 	.short	0x001c


	//----- nvinfo : EIATTR_SW_WAR
	.align		4
.L_50:
        /*007c*/ 	.byte	0x04, 0x36
        /*007e*/ 	.short	(.L_52 - .L_51)
.L_51:
        /*0080*/ 	.word	0x00000008
.L_52:


//--------------------- .nv.callgraph             --------------------------
	.section	.nv.callgraph,"",@"SHT_CUDA_CALLGRAPH"
	.align	4
	.sectionentsize	8
	.align		4
        /*0000*/ 	.word	0x00000000
	.align		4
        /*0004*/ 	.word	0xffffffff
	.align		4
        /*0008*/ 	.word	0x00000000
	.align		4
        /*000c*/ 	.word	0xfffffffe
	.align		4
        /*0010*/ 	.word	0x00000000
	.align		4
        /*0014*/ 	.word	0xfffffffd
	.align		4
        /*0018*/ 	.word	0x00000000
	.align		4
        /*001c*/ 	.word	0xfffffffc


//--------------------- .nv.constant3             --------------------------
	.section	.nv.constant3,"a",@progbits
.nv.constant3:
	.type		g_strip_chars,@object
	.size		g_strip_chars,(.L_0 - g_strip_chars)
g_strip_chars:
        /*0000*/ 	.byte	0x22, 0x27, 0x60, 0x3c, 0x3e, 0x5b, 0x5d, 0x7b, 0x7d, 0x28, 0x29, 0x00
.L_0:


//--------------------- .text._Z20kernel_bulk_validatePKaS0_PKmPKjPKiPii --------------------------
	.section	.text._Z20kernel_bulk_validatePKaS0_PKmPKjPKiPii,"ax",@progbits
	.align	128
        .global         _Z20kernel_bulk_validatePKaS0_PKmPKjPKiPii
        .type           _Z20kernel_bulk_validatePKaS0_PKmPKjPKiPii,@function
        .size           _Z20kernel_bulk_validatePKaS0_PKmPKjPKiPii,(.L_x_20 - _Z20kernel_bulk_validatePKaS0_PKmPKjPKiPii)
        .other          _Z20kernel_bulk_validatePKaS0_PKmPKjPKiPii,@"STO_CUDA_ENTRY STV_DEFAULT"
_Z20kernel_bulk_validatePKaS0_PKmPKjPKiPii:
.text._Z20kernel_bulk_validatePKaS0_PKmPKjPKiPii:
[----:B------:R-:W-:Y:S01]  /*0000*/  LDC R1, c[0x0][0x37c] ;  /* 0x0000df00ff017b82 */ /* 0x000fe20000000800 */
[----:B------:R-:W0:Y:S07]  /*0010*/  S2R R3, SR_TID.X ;  /* 0x0000000000037919 */ /* 0x000e2e0000002100 */
[----:B------:R-:W0:Y:S01]  /*0020*/  S2UR UR4, SR_CTAID.X ;  /* 0x00000000000479c3 */ /* 0x000e220000002500 */
[----:B------:R-:W1:Y:S07]  /*0030*/  LDCU UR5, c[0x0][0x3b0] ;  /* 0x00007600ff0577ac */ /* 0x000e6e0008000800 */
[----:B------:R-:W0:Y:S02]  /*0040*/  LDC R0, c[0x0][0x360] ;  /* 0x0000d800ff007b82 */ /* 0x000e240000000800 */
[----:B0-----:R-:W-:-:S05]  /*0050*/  IMAD R0, R0, UR4, R3 ;  /* 0x0000000400007c24 */ /* 0x001fca000f8e0203 */
[----:B-1----:R-:W-:-:S13]  /*0060*/  ISETP.GE.AND P0, PT, R0, UR5, PT ;  /* 0x0000000500007c0c */ /* 0x002fda000bf06270 */
[----:B------:R-:W-:Y:S05]  /*0070*/  @P0 EXIT ;  /* 0x000000000000094d */ /* 0x000fea0003800000 */
[----:B------:R-:W0:Y:S01]  /*0080*/  LDC.64 R4, c[0x0][0x398] ;  /* 0x0000e600ff047b82 */ /* 0x000e220000000a00 */
[----:B------:R-:W1:Y:S01]  /*0090*/  LDCU.64 UR4, c[0x0][0x358] ;  /* 0x00006b00ff0477ac */ /* 0x000e620008000a00 */
[----:B------:R-:W2:Y:S06]  /*00a0*/  LDCU.128 UR8, c[0x0][0x380] ;  /* 0x00007000ff0877ac */ /* 0x000eac0008000c00 */
[----:B------:R-:W3:Y:S08]  /*00b0*/  LDC.64 R2, c[0x0][0x390] ;  /* 0x0000e400ff027b82 */ /* 0x000ef00000000a00 */
[----:B------:R-:W4:Y:S01]  /*00c0*/  LDC.64 R6, c[0x0][0x3a0] ;  /* 0x0000e800ff067b82 */ /* 0x000f220000000a00 */
[----:B------:R-:W-:Y:S01]  /*00d0*/  SHF.R.S32.HI R9, RZ, 0x1f, R0 ;  /* 0x0000001fff097819 */ /* 0x000fe20000011400 */
[C---:B0-----:R-:W-:Y:S01]  /*00e0*/  IMAD.WIDE R4, R0.reuse, 0x4, R4 ;  /* 0x0000000400047825 */ /* 0x041fe200078e0204 */
[----:B--2---:R-:W-:-:S05]  /*00f0*/  IADD3 R10, P1, PT, R0, UR10, RZ ;  /* 0x0000000a000a7c10 */ /* 0x004fca000ff3e0ff */
[----:B-1----:R-:W2:Y:S01]  /*0100*/  LDG.E.CONSTANT R4, desc[UR4][R4.64] ;  /* 0x0000000404047981 */ /* 0x002ea2000c1e9900 */
[C---:B---3--:R-:W-:Y:S01]  /*0110*/  IMAD.WIDE R2, R0.reuse, 0x8, R2 ;  /* 0x0000000800027825 */ /* 0x048fe200078e0202 */
[----:B------:R-:W-:Y:S02]  /*0120*/  IADD3 R8, P0, PT, R0, UR8, RZ ;  /* 0x0000000800087c10 */ /* 0x000fe4000ff1e0ff */
[----:B------:R-:W-:-:S03]  /*0130*/  IADD3.X R11, PT, PT, R9, UR11, RZ, P1, !PT ;  /* 0x0000000b090b7c10 */ /* 0x000fc60008ffe4ff */
[----:B------:R-:W3:Y:S01]  /*0140*/  LDG.E.64.CONSTANT R2, desc[UR4][R2.64] ;  /* 0x0000000402027981 */ /* 0x000ee2000c1e9b00 */
[----:B----4-:R-:W-:Y:S01]  /*0150*/  IMAD.WIDE R6, R0, 0x4, R6 ;  /* 0x0000000400067825 */ /* 0x010fe200078e0206 */
[----:B------:R-:W-:Y:S02]  /*0160*/  IADD3.X R9, PT, PT, R9, UR9, RZ, P0, !PT ;  /* 0x0000000909097c10 */ /* 0x000fe400087fe4ff */
[----:B------:R-:W4:Y:S04]  /*0170*/  LDG.E.U8.CONSTANT R10, desc[UR4][R10.64] ;  /* 0x000000040a0a7981 */ /* 0x000f28000c1e9100 */
[----:B------:R-:W5:Y:S04]  /*0180*/  LDG.E.CONSTANT R6, desc[UR4][R6.64] ;  /* 0x0000000406067981 */ /* 0x000f68000c1e9900 */
[----:B------:R-:W4:Y:S01]  /*0190*/  LDG.E.U8.CONSTANT R8, desc[UR4][R8.64] ;  /* 0x0000000408087981 */ /* 0x000f22000c1e9100 */
[----:B--2---:R-:W-:-:S02]  /*01a0*/  ISETP.GE.U32.AND P0, PT, R4, 0xc351, PT ;  /* 0x0000c3510400780c */ /* 0x004fc40003f06070 */
[----:B------:R-:W0:Y:S01]  /*01b0*/  LDC.64 R4, c[0x0][0x3a8] ;  /* 0x0000ea00ff047b82 */ /* 0x000e220000000a00 */
[----:B---3--:R-:W-:Y:S01]  /*01c0*/  IADD3 R13, P1, PT, R2, -0xf4240, RZ ;  /* 0xfff0bdc0020d7810 */ /* 0x008fe20007f3e0ff */
[----:B-----5:R-:W-:-:S03]  /*01d0*/  VIADD R12, R6, 0xffffffff ;  /* 0xffffffff060c7836 */ /* 0x020fc60000000000 */
[----:B------:R-:W-:Y:S01]  /*01e0*/  IADD3.X R6, PT, PT, R3, -0x1, RZ, P1, !PT ;  /* 0xffffffff03067810 */ /* 0x000fe20000ffe4ff */
[----:B----4-:R-:W-:Y:S01]  /*01f0*/  VIADD R3, R10, 0x1e ;  /* 0x0000001e0a037836 */ /* 0x010fe20000000000 */
[----:B------:R-:W-:Y:S02]  /*0200*/  ISETP.LT.U32.AND P1, PT, R13, 0x1dbe22c1, PT ;  /* 0x1dbe22c10d00780c */ /* 0x000fe40003f21070 */
[----:B------:R-:W-:Y:S01]  /*0210*/  ISETP.LT.U32.AND P0, PT, R12, 0xc8, !P0 ;  /* 0x000000c80c00780c */ /* 0x000fe20004701070 */
[----:B------:R-:W-:Y:S01]  /*0220*/  VIADD R2, R8, 0x32 ;  /* 0x0000003208027836 */ /* 0x000fe20000000000 */
[----:B------:R-:W-:Y:S02]  /*0230*/  LOP3.LUT R3, R3, 0xff, RZ, 0xc0, !PT ;  /* 0x000000ff03037812 */ /* 0x000fe400078ec0ff */
[----:B------:R-:W-:Y:S02]  /*0240*/  ISETP.LT.U32.AND.EX P0, PT, R6, RZ, P0, P1 ;  /* 0x000000ff0600720c */ /* 0x000fe40000701110 */
[----:B------:R-:W-:-:S02]  /*0250*/  LOP3.LUT R2, R2, 0xff, RZ, 0xc0, !PT ;  /* 0x000000ff02027812 */ /* 0x000fc400078ec0ff */
[----:B------:R-:W-:-:S04]  /*0260*/  ISETP.LT.U32.AND P0, PT, R3, 0x5b, P0 ;  /* 0x0000005b0300780c */ /* 0x000fc80000701070 */
[----:B------:R-:W-:Y:S01]  /*0270*/  ISETP.LT.U32.AND P0, PT, R2, 0x65, P0 ;  /* 0x000000650200780c */ /* 0x000fe20000701070 */
[----:B0-----:R-:W-:-:S03]  /*0280*/  IMAD.WIDE R2, R0, 0x4, R4 ;  /* 0x0000000400027825 */ /* 0x001fc600078e0204 */
[----:B------:R-:W-:-:S05]  /*0290*/  SEL R5, RZ, 0x1, !P0 ;  /* 0x00000001ff057807 */ /* 0x000fca0004000000 */
[----:B------:R-:W-:Y:S01]  /*02a0*/  STG.E desc[UR4][R2.64], R5 ;  /* 0x0000000502007986 */ /* 0x000fe2000c101904 */
[----:B------:R-:W-:Y:S05]  /*02b0*/  EXIT ;  /* 0x000000000000794d */ /* 0x000fea0003800000 */
.L_x_0:
[----:B------:R-:W-:-:S00]  /*02c0*/  BRA `(.L_x_0) ;  /* 0xfffffffc00fc7947 */ /* 0x000fc0000383ffff */
[----:B------:R-:W-:-:S00]  /*02d0*/  NOP ;  /* 0x0000000000007918 */ /* 0x000fc00000000000 */
        /* <DEDUP_REMOVED lines=10> */
.L_x_20:


//--------------------- .text._Z30kernel_bulk_sanitize_callsignsPcS_Pii --------------------------
	.section	.text._Z30kernel_bulk_sanitize_callsignsPcS_Pii,"ax",@progbits
	.align	128
        .global         _Z30kernel_bulk_sanitize_callsignsPcS_Pii
        .type           _Z30kernel_bulk_sanitize_callsignsPcS_Pii,@function
        .size           _Z30kernel_bulk_sanitize_callsignsPcS_Pii,(.L_x_21 - _Z30kernel_bulk_sanitize_callsignsPcS_Pii)
        .other          _Z30kernel_bulk_sanitize_callsignsPcS_Pii,@"STO_CUDA_ENTRY STV_DEFAULT"
_Z30kernel_bulk_sanitize_callsignsPcS_Pii:
.text._Z30kernel_bulk_sanitize_callsignsPcS_Pii:
        /* <DEDUP_REMOVED lines=8> */
[----:B------:R-:W0:Y:S01]  /*0080*/  LDCU.64 UR6, c[0x0][0x380] ;  /* 0x00007000ff0677ac */ /* 0x000e220008000a00 */
[----:B------:R-:W-:Y:S01]  /*0090*/  IMAD.SHL.U32 R2, R0, 0x10, RZ ;  /* 0x0000001000027824 */ /* 0x000fe200078e00ff */
[----:B------:R-:W1:Y:S04]  /*00a0*/  LDCU.64 UR4, c[0x0][0x358] ;  /* 0x00006b00ff0477ac */ /* 0x000e680008000a00 */
[----:B------:R-:W-:Y:S02]  /*00b0*/  SHF.R.S32.HI R3, RZ, 0x1f, R2 ;  /* 0x0000001fff037819 */ /* 0x000fe40000011402 */
[----:B0-----:R-:W-:-:S04]  /*00c0*/  IADD3 R14, P0, PT, R2, UR6, RZ ;  /* 0x00000006020e7c10 */ /* 0x001fc8000ff1e0ff */
[----:B------:R-:W-:-:S05]  /*00d0*/  IADD3.X R15, PT, PT, R3, UR7, RZ, P0, !PT ;  /* 0x00000007030f7c10 */ /* 0x000fca00087fe4ff */
[----:B-1----:R-:W2:Y:S01]  /*00e0*/  LDG.E.U8 R16, desc[UR4][R14.64] ;  /* 0x000000040e107981 */ /* 0x002ea2000c1e1100 */
[----:B------:R-:W-:Y:S01]  /*00f0*/  BSSY.RECONVERGENT B0, `(.L_x_1) ;  /* 0x000015f000007945 */ /* 0x000fe20003800200 */
[----:B------:R-:W-:Y:S02]  /*0100*/  CS2R R4, SRZ ;  /* 0x0000000000047805 */ /* 0x000fe4000001ff00 */
[----:B--2---:R-:W-:-:S13]  /*0110*/  ISETP.NE.AND P0, PT, R16, RZ, PT ;  /* 0x000000ff1000720c */ /* 0x004fda0003f05270 */
[----:B------:R-:W-:Y:S05]  /*0120*/  @!P0 BRA `(.L_x_2) ;  /* 0x00000014006c8947 */ /* 0x000fea0003800000 */
[----:B------:R-:W2:Y:S01]  /*0130*/  LDG.E.U8 R21, desc[UR4][R14.64+0x1] ;  /* 0x000001040e157981 */ /* 0x000ea2000c1e1100 */
[----:B------:R-:W0:Y:S08]  /*0140*/  LDC.U8 R5, c[0x3][0x1] ;  /* 0x00c00040ff057b82 */ /* 0x000e300000000000 */
[----:B------:R-:W1:Y:S08]  /*0150*/  LDC.U8 R4, c[0x3][RZ] ;  /* 0x00c00000ff047b82 */ /* 0x000e700000000000 */
[----:B------:R-:W3:Y:S08]  /*0160*/  LDC.U8 R7, c[0x3][0x2] ;  /* 0x00c00080ff077b82 */ /* 0x000ef00000000000 */
[----:B------:R-:W4:Y:S01]  /*0170*/  LDC.U8 R8, c[0x3][0x3] ;  /* 0x00c000c0ff087b82 */ /* 0x000f220000000000 */
[----:B0-----:R-:W-:-:S04]  /*0180*/  PRMT R6, R5, 0x9910, RZ ;  /* 0x0000991005067816 */ /* 0x001fc800000000ff */
[----:B------:R-:W-:-:S03]  /*0190*/  ISETP.NE.AND P0, PT, R16, R6, PT ;  /* 0x000000061000720c */ /* 0x000fc60003f05270 */
[----:B------:R-:W0:Y:S01]  /*01a0*/  LDC.U8 R9, c[0x3][0x4] ;  /* 0x00c00100ff097b82 */ /* 0x000e220000000000 */
[----:B-1----:R-:W-:-:S07]  /*01b0*/  PRMT R12, R4, 0x9910, RZ ;  /* 0x00009910040c7816 */ /* 0x002fce00000000ff */
[----:B------:R-:W1:Y:S01]  /*01c0*/  LDC.U8 R10, c[0x3][0x5] ;  /* 0x00c00140ff0a7b82 */ /* 0x000e620000000000 */
[----:B---3--:R-:W-:Y:S01]  /*01d0*/  PRMT R13, R7, 0x9910, RZ ;  /* 0x00009910070d7816 */ /* 0x008fe200000000ff */
[----:B------:R-:W-:-:S05]  /*01e0*/  IMAD.MOV.U32 R7, RZ, RZ, R12 ;  /* 0x000000ffff077224 */ /* 0x000fca00078e000c */
[----:B------:R-:W-:Y:S01]  /*01f0*/  ISETP.EQ.OR P0, PT, R16, R7, !P0 ;  /* 0x000000071000720c */ /* 0x000fe20004702670 */
[----:B------:R-:W3:Y:S01]  /*0200*/  LDC.U8 R11, c[0x3][0x6] ;  /* 0x00c00180ff0b7b82 */ /* 0x000ee20000000000 */
[----:B----4-:R-:W-:Y:S01]  /*0210*/  PRMT R12, R8, 0x9910, RZ ;  /* 0x00009910080c7816 */ /* 0x010fe200000000ff */
[----:B------:R-:W-:-:S05]  /*0220*/  IMAD.MOV.U32 R8, RZ, RZ, R13 ;  /* 0x000000ffff087224 */ /* 0x000fca00078e000d */
[----:B------:R-:W-:Y:S01]  /*0230*/  ISETP.EQ.OR P0, PT, R16, R8, P0 ;  /* 0x000000081000720c */ /* 0x000fe20000702670 */
[----:B------:R-:W4:Y:S01]  /*0240*/  LDC.U8 R5, c[0x3][0x7] ;  /* 0x00c001c0ff057b82 */ /* 0x000f220000000000 */
[----:B0-----:R-:W-:Y:S01]  /*0250*/  PRMT R13, R9, 0x9910, RZ ;  /* 0x00009910090d7816 */ /* 0x001fe200000000ff */
[----:B------:R-:W-:-:S05]  /*0260*/  IMAD.MOV.U32 R9, RZ, RZ, R12 ;  /* 0x000000ffff097224 */ /* 0x000fca00078e000c */
[----:B------:R-:W-:Y:S01]  /*0270*/  ISETP.EQ.OR P0, PT, R16, R9, P0 ;  /* 0x000000091000720c */ /* 0x000fe20000702670 */
[----:B------:R-:W0:Y:S01]  /*0280*/  LDC.U8 R4, c[0x3][0x8] ;  /* 0x00c00200ff047b82 */ /* 0x000e220000000000 */
[----:B-1----:R-:W-:Y:S01]  /*0290*/  PRMT R12, R10, 0x9910, RZ ;  /* 0x000099100a0c7816 */ /* 0x002fe200000000ff */
[----:B------:R-:W-:-:S05]  /*02a0*/  IMAD.MOV.U32 R10, RZ, RZ, R13 ;  /* 0x000000ffff0a7224 */ /* 0x000fca00078e000d */
[----:B------:R-:W-:Y:S01]  /*02b0*/  ISETP.EQ.OR P0, PT, R16, R10, P0 ;  /* 0x0000000a1000720c */ /* 0x000fe20000702670 */
[----:B------:R-:W1:Y:S01]  /*02c0*/  LDC.U8 R17, c[0x3][0x9] ;  /* 0x00c00240ff117b82 */ /* 0x000e620000000000 */
[----:B---3--:R-:W-:Y:S01]  /*02d0*/  PRMT R13, R11, 0x9910, RZ ;  /* 0x000099100b0d7816 */ /* 0x008fe200000000ff */
[----:B------:R-:W-:-:S04]  /*02e0*/  IMAD.MOV.U32 R11, RZ, RZ, R12 ;  /* 0x000000ffff0b7224 */ /* 0x000fc800078e000c */
[----:B------:R-:W-:Y:S01]  /*02f0*/  IMAD.MOV.U32 R12, RZ, RZ, R13 ;  /* 0x000000ffff0c7224 */ /* 0x000fe200078e000d */
[C---:B------:R-:W-:Y:S02]  /*0300*/  ISETP.EQ.OR P0, PT, R16.reuse, R11, P0 ;  /* 0x0000000b1000720c */ /* 0x040fe40000702670 */
[----:B----4-:R-:W-:Y:S02]  /*0310*/  PRMT R5, R5, 0x9910, RZ ;  /* 0x0000991005057816 */ /* 0x010fe400000000ff */
[----:B------:R-:W-:-:S03]  /*0320*/  ISETP.EQ.OR P0, PT, R16, R12, P0 ;  /* 0x0000000c1000720c */ /* 0x000fc60000702670 */
[----:B------:R-:W-:Y:S01]  /*0330*/  IMAD.MOV.U32 R13, RZ, RZ, R5 ;  /* 0x000000ffff0d7224 */ /* 0x000fe200078e0005 */
[----:B0-----:R-:W-:-:S04]  /*0340*/  PRMT R18, R4, 0x9910, RZ ;  /* 0x0000991004127816 */ /* 0x001fc800000000ff */
[----:B------:R-:W-:-:S04]  /*0350*/  ISETP.EQ.OR P0, PT, R16, R13, P0 ;  /* 0x0000000d1000720c */ /* 0x000fc80000702670 */
[----:B------:R-:W-:Y:S02]  /*0360*/  ISETP.EQ.OR P0, PT, R16, R18, P0 ;  /* 0x000000121000720c */ /* 0x000fe40000702670 */
[----:B-1----:R-:W-:-:S04]  /*0370*/  PRMT R19, R17, 0x9910, RZ ;  /* 0x0000991011137816 */ /* 0x002fc800000000ff */
[----:B------:R-:W-:-:S04]  /*0380*/  ISETP.EQ.OR P0, PT, R16, R19, P0 ;  /* 0x000000131000720c */ /* 0x000fc80000702670 */
[----:B------:R-:W-:Y:S02]  /*0390*/  SEL R20, RZ, 0x1, !P0 ;  /* 0x00000001ff147807 */ /* 0x000fe40004000000 */
[----:B------:R-:W-:-:S03]  /*03a0*/  SEL R5, RZ, 0x1, P0 ;  /* 0x00000001ff057807 */ /* 0x000fc60000000000 */
[----:B------:R-:W-:Y:S01]  /*03b0*/  IMAD.MOV.U32 R4, RZ, RZ, R20 ;  /* 0x000000ffff047224 */ /* 0x000fe200078e0014 */
[----:B--2---:R-:W-:-:S13]  /*03c0*/  ISETP.NE.AND P1, PT, R21, RZ, PT ;  /* 0x000000ff1500720c */ /* 0x004fda0003f25270 */
[----:B------:R-:W-:Y:S05]  /*03d0*/  @!P1 BRA `(.L_x_2) ;  /* 0x0000001000c09947 */ /* 0x000fea0003800000 */
[----:B------:R-:W-:-:S04]  /*03e0*/  ISETP.NE.AND P1, PT, R21, R6, PT ;  /* 0x000000061500720c */ /* 0x000fc80003f25270 */
[----:B------:R-:W-:-:S04]  /*03f0*/  ISETP.EQ.OR P1, PT, R21, R7, !P1 ;  /* 0x000000071500720c */ /* 0x000fc80004f22670 */
[----:B------:R-:W-:-:S04]  /*0400*/  ISETP.EQ.OR P1, PT, R21, R8, P1 ;  /* 0x000000081500720c */ /* 0x000fc80000f22670 */
[----:B------:R-:W-:-:S04]  /*0410*/  ISETP.EQ.OR P1, PT, R21, R9, P1 ;  /* 0x000000091500720c */ /* 0x000fc80000f22670 */
[----:B------:R-:W-:-:S04]  /*0420*/  ISETP.EQ.OR P1, PT, R21, R10, P1 ;  /* 0x0000000a1500720c */ /* 0x000fc80000f22670 */
[----:B------:R-:W-:-:S04]  /*0430*/  ISETP.EQ.OR P1, PT, R21, R11, P1 ;  /* 0x0000000b1500720c */ /* 0x000fc80000f22670 */
[----:B------:R-:W-:-:S04]  /*0440*/  ISETP.EQ.OR P1, PT, R21, R12, P1 ;  /* 0x0000000c1500720c */ /* 0x000fc80000f22670 */
[----:B------:R-:W-:-:S04]  /*0450*/  ISETP.EQ.OR P1, PT, R21, R13, P1 ;  /* 0x0000000d1500720c */ /* 0x000fc80000f22670 */
[----:B------:R-:W-:-:S04]  /*0460*/  ISETP.EQ.OR P1, PT, R21, R18, P1 ;  /* 0x000000121500720c */ /* 0x000fc80000f22670 */
[----:B------:R-:W-:-:S13]  /*0470*/  ISETP.EQ.OR P1, PT, R21, R19, P1 ;  /* 0x000000131500720c */ /* 0x000fda0000f22670 */
[----:B------:R-:W-:-:S05]  /*0480*/  @!P1 IADD3 R16, P2, PT, R5, R14, RZ ;  /* 0x0000000e05109210 */ /* 0x000fca0007f5e0ff */
[----:B------:R-:W-:-:S05]  /*0490*/  @!P1 IMAD.X R17, RZ, RZ, R15, P2 ;  /* 0x000000ffff119224 */ /* 0x000fca00010e060f */
[----:B------:R0:W-:Y:S04]  /*04a0*/  @!P1 STG.E.U8 desc[UR4][R16.64], R21 ;  /* 0x0000001510009986 */ /* 0x0001e8000c101104 */
[----:B------:R-:W2:Y:S01]  /*04b0*/  LDG.E.U8 R23, desc[UR4][R14.64+0x2] ;  /* 0x000002040e177981 */ /* 0x000ea2000c1e1100 */
[----:B------:R-:W-:Y:S02]  /*04c0*/  @!P1 IMAD.MOV.U32 R22, RZ, RZ, 0x1 ;  /* 0x00000001ff169424 */ /* 0x000fe400078e00ff */
[----:B------:R-:W-:Y:S02]  /*04d0*/  IMAD.MOV.U32 R4, RZ, RZ, 0x1 ;  /* 0x00000001ff047424 */ /* 0x000fe400078e00ff */
[----:B------:R-:W-:Y:S01]  /*04e0*/  @!P1 IMAD.MOV.U32 R4, RZ, RZ, R20 ;  /* 0x000000ffff049224 */ /* 0x000fe200078e0014 */
[----:B------:R-:W-:-:S02]  /*04f0*/  @!P1 SEL R5, R22, 0x2, P0 ;  /* 0x0000000216059807 */ /* 0x000fc40000000000 */
[----:B--2---:R-:W-:-:S13]  /*0500*/  ISETP.NE.AND P2, PT, R23, RZ, PT ;  /* 0x000000ff1700720c */ /* 0x004fda0003f45270 */
[----:B0-----:R-:W-:Y:S05]  /*0510*/  @!P2 BRA `(.L_x_2) ;  /* 0x000000100070a947 */ /* 0x001fea0003800000 */
        /* <DEDUP_REMOVED lines=14> */
[----:B------:R-:W-:Y:S02]  /*0600*/  IMAD.MOV.U32 R20, RZ, RZ, 0x1 ;  /* 0x00000001ff147424 */ /* 0x000fe400078e00ff */
[----:B------:R-:W-:Y:S02]  /*0610*/  @!P0 VIADD R21, R5, 0x1 ;  /* 0x0000000105158836 */ /* 0x000fe40000000000 */
[----:B------:R-:W-:Y:S02]  /*0620*/  @!P0 IMAD.MOV.U32 R20, RZ, RZ, R4 ;  /* 0x000000ffff148224 */ /* 0x000fe400078e0004 */
[----:B------:R-:W-:-:S02]  /*0630*/  @!P0 IMAD.MOV.U32 R5, RZ, RZ, R21 ;  /* 0x000000ffff058224 */ /* 0x000fc400078e0015 */
[----:B------:R-:W-:Y:S01]  /*0640*/  IMAD.MOV.U32 R4, RZ, RZ, R20 ;  /* 0x000000ffff047224 */ /* 0x000fe200078e0014 */
        /* <DEDUP_REMOVED lines=16> */
[----:B------:R-:W-:Y:S02]  /*0750*/  @!P0 VIADD R22, R5, 0x1 ;  /* 0x0000000105168836 */ /* 0x000fe40000000000 */
[----:B------:R-:W-:Y:S02]  /*0760*/  IMAD.MOV.U32 R4, RZ, RZ, 0x1 ;  /* 0x00000001ff047424 */ /* 0x000fe400078e00ff */
[----:B------:R-:W-:Y:S02]  /*0770*/  @!P0 IMAD.MOV.U32 R4, RZ, RZ, R20 ;  /* 0x000000ffff048224 */ /* 0x000fe400078e0014 */
[----:B------:R-:W-:Y:S01]  /*0780*/  @!P0 IMAD.MOV.U32 R5, RZ, RZ, R22 ;  /* 0x000000ffff058224 */ /* 0x000fe200078e0016 */
        /* <DEDUP_REMOVED lines=228> */
[----:B------:R-:W-:Y:S01]  /*15d0*/  ISETP.NE.AND P0, PT, R23, R6, PT ;  /* 0x000000061700720c */ /* 0x000fe20003f05270 */
[----:B------:R-:W-:-:S03]  /*15e0*/  IMAD.MOV.U32 R4, RZ, RZ, 0x1 ;  /* 0x00000001ff047424 */ /* 0x000fc600078e00ff */
        /* <DEDUP_REMOVED lines=9> */
[C---:B------:R-:W-:Y:S01]  /*1680*/  @!P0 IADD3 R6, P1, PT, R5.reuse, R14, RZ ;  /* 0x0000000e05068210 */ /* 0x040fe20007f3e0ff */
[----:B------:R-:W-:Y:S02]  /*1690*/  @!P0 VIADD R8, R5, 0x1 ;  /* 0x0000000105088836 */ /* 0x000fe40000000000 */
[----:B------:R-:W-:Y:S02]  /*16a0*/  @!P0 IMAD.MOV.U32 R4, RZ, RZ, R20 ;  /* 0x000000ffff048224 */ /* 0x000fe400078e0014 */
[----:B------:R-:W-:Y:S02]  /*16b0*/  @!P0 IMAD.X R7, RZ, RZ, R15, P1 ;  /* 0x000000ffff078224 */ /* 0x000fe400008e060f */
[----:B------:R-:W-:-:S03]  /*16c0*/  @!P0 IMAD.MOV.U32 R5, RZ, RZ, R8 ;  /* 0x000000ffff058224 */ /* 0x000fc600078e0008 */
[----:B------:R0:W-:Y:S04]  /*16d0*/  @!P0 STG.E.U8 desc[UR4][R6.64], R23 ;  /* 0x0000001706008986 */ /* 0x0001e8000c101104 */
.L_x_2:
[----:B------:R-:W-:Y:S05]  /*16e0*/  BSYNC.RECONVERGENT B0 ;  /* 0x0000000000007941 */ /* 0x000fea0003800200 */
.L_x_1:
[----:B------:R-:W-:Y:S01]  /*16f0*/  ISETP.GT.U32.AND P0, PT, R5, 0xf, PT ;  /* 0x0000000f0500780c */ /* 0x000fe20003f04070 */
[----:B------:R-:W-:-:S12]  /*1700*/  BSSY.RECONVERGENT B0, `(.L_x_3) ;  /* 0x000002f000007945 */ /* 0x000fd80003800200 */
[----:B------:R-:W-:Y:S05]  /*1710*/  @P0 BRA `(.L_x_4) ;  /* 0x0000000000b40947 */ /* 0x000fea0003800000 */
[----:B------:R-:W-:Y:S01]  /*1720*/  ISETP.GE.AND P0, PT, R5, 0x10, PT ;  /* 0x000000100500780c */ /* 0x000fe20003f06270 */
[----:B------:R-:W-:Y:S01]  /*1730*/  BSSY.RELIABLE B1, `(.L_x_5) ;  /* 0x0000023000017945 */ /* 0x000fe20003800100 */
[----:B------:R-:W-:-:S04]  /*1740*/  IADD3 R8, P1, P2, R2, UR6, R5 ;  /* 0x0000000602087c10 */ /* 0x000fc8000fa3e005 */
[----:B------:R-:W-:-:S07]  /*1750*/  IADD3.X R9, PT, PT, R3, UR7, RZ, P1, P2 ;  /* 0x0000000703097c10 */ /* 0x000fce0008fe44ff */
[----:B------:R-:W-:Y:S05]  /*1760*/  @P0 BRA `(.L_x_6) ;  /* 0x00000000007c0947 */ /* 0x000fea0003800000 */
[----:B0-----:R-:W-:Y:S01]  /*1770*/  IADD3 R6, PT, PT, -R5, 0x10, RZ ;  /* 0x0000001005067810 */ /* 0x001fe20007ffe1ff */
[----:B------:R-:W-:Y:S01]  /*1780*/  BSSY.RECONVERGENT B2, `(.L_x_7) ;  /* 0x0000010000027945 */ /* 0x000fe20003800200 */
[----:B------:R-:W-:Y:S02]  /*1790*/  PLOP3.LUT P0, PT, PT, PT, PT, 0x80, 0x8 ;  /* 0x000000000008781c */ /* 0x000fe40003f0f070 */
[----:B------:R-:W-:-:S13]  /*17a0*/  ISETP.GT.AND P1, PT, R6, 0x3, PT ;  /* 0x000000030600780c */ /* 0x000fda0003f24270 */
[----:B------:R-:W-:Y:S05]  /*17b0*/  @!P1 BRA `(.L_x_8) ;  /* 0x0000000000309947 */ /* 0x000fea0003800000 */
[----:B------:R-:W-:-:S13]  /*17c0*/  PLOP3.LUT P0, PT, PT, PT, PT, 0x8, 0x80 ;  /* 0x000000000080781c */ /* 0x000fda0003f0e170 */
.L_x_9:
[----:B0-----:R-:W-:Y:S02]  /*17d0*/  IMAD.MOV.U32 R6, RZ, RZ, R8 ;  /* 0x000000ffff067224 */ /* 0x001fe400078e0008 */
[----:B------:R-:W-:Y:S02]  /*17e0*/  IMAD.MOV.U32 R7, RZ, RZ, R9 ;  /* 0x000000ffff077224 */ /* 0x000fe400078e0009 */
[----:B------:R-:W-:Y:S01]  /*17f0*/  VIADD R5, R5, 0x4 ;  /* 0x0000000405057836 */ /* 0x000fe20000000000 */
[----:B------:R-:W-:Y:S02]  /*1800*/  IADD3 R8, P2, PT, R6, 0x4, RZ ;  /* 0x0000000406087810 */ /* 0x000fe40007f5e0ff */
[----:B------:R0:W-:Y:S02]  /*1810*/  STG.E.U8 desc[UR4][R6.64], RZ ;  /* 0x000000ff06007986 */ /* 0x0001e4000c101104 */
[----:B------:R-:W-:Y:S01]  /*1820*/  ISETP.GE.AND P1, PT, R5, 0xd, PT ;  /* 0x0000000d0500780c */ /* 0x000fe20003f26270 */
[----:B------:R-:W-:Y:S01]  /*1830*/  IMAD.X R9, RZ, RZ, R7, P2 ;  /* 0x000000ffff097224 */ /* 0x000fe200010e0607 */
[----:B------:R0:W-:Y:S04]  /*1840*/  STG.E.U8 desc[UR4][R6.64+0x1], RZ ;  /* 0x000001ff06007986 */ /* 0x0001e8000c101104 */
[----:B------:R0:W-:Y:S04]  /*1850*/  STG.E.U8 desc[UR4][R6.64+0x2], RZ ;  /* 0x000002ff06007986 */ /* 0x0001e8000c101104 */
[----:B------:R0:W-:Y:S03]  /*1860*/  STG.E.U8 desc[UR4][R6.64+0x3], RZ ;  /* 0x000003ff06007986 */ /* 0x0001e6000c101104 */
[----:B------:R-:W-:Y:S05]  /*1870*/  @!P1 BRA `(.L_x_9) ;  /* 0xfffffffc00d49947 */ /* 0x000fea000383ffff */
.L_x_8:
[----:B------:R-:W-:Y:S05]  /*1880*/  BSYNC.RECONVERGENT B2 ;  /* 0x0000000000027941 */ /* 0x000fea0003800200 */
.L_x_7:
[----:B0-----:R-:W-:-:S04]  /*1890*/  IADD3 R6, PT, PT, -R5, 0x10, RZ ;  /* 0x0000001005067810 */ /* 0x001fc80007ffe1ff */
[----:B------:R-:W-:-:S13]  /*18a0*/  ISETP.GT.AND P1, PT, R6, 0x1, PT ;  /* 0x000000010600780c */ /* 0x000fda0003f24270 */
[----:B------:R-:W-:Y:S01]  /*18b0*/  @P1 IMAD.MOV.U32 R6, RZ, RZ, R8 ;  /* 0x000000ffff061224 */ /* 0x000fe200078e0008 */
[----:B------:R-:W-:Y:S01]  /*18c0*/  @P1 PLOP3.LUT P0, PT, PT, PT, PT, 0x8, 0x80 ;  /* 0x000000000080181c */ /* 0x000fe20003f0e170 */
[----:B------:R-:W-:Y:S01]  /*18d0*/  @P1 IMAD.MOV.U32 R7, RZ, RZ, R9 ;  /* 0x000000ffff071224 */ /* 0x000fe200078e0009 */
[----:B------:R-:W-:Y:S01]  /*18e0*/  @P1 IADD3 R8, P2, PT, R8, 0x2, RZ ;  /* 0x0000000208081810 */ /* 0x000fe20007f5e0ff */
[----:B------:R-:W-:-:S03]  /*18f0*/  @P1 VIADD R5, R5, 0x2 ;  /* 0x0000000205051836 */ /* 0x000fc60000000000 */
[----:B------:R1:W-:Y:S01]  /*1900*/  @P1 STG.E.U8 desc[UR4][R6.64], RZ ;  /* 0x000000ff06001986 */ /* 0x0003e2000c101104 */
[----:B------:R-:W-:Y:S01]  /*1910*/  @P1 IMAD.X R9, RZ, RZ, R9, P2 ;  /* 0x000000ffff091224 */ /* 0x000fe200010e0609 */
[----:B------:R-:W-:Y:S02]  /*1920*/  ISETP.NE.OR P0, PT, R5, 0x10, P0 ;  /* 0x000000100500780c */ /* 0x000fe40000705670 */
[----:B------:R1:W-:Y:S11]  /*1930*/  @P1 STG.E.U8 desc[UR4][R6.64+0x1], RZ ;  /* 0x000001ff06001986 */ /* 0x0003f6000c101104 */
[----:B------:R-:W-:Y:S05]  /*1940*/  @!P0 BREAK.RELIABLE B1 ;  /* 0x0000000000018942 */ /* 0x000fea0003800100 */
[----:B-1----:R-:W-:Y:S05]  /*1950*/  @!P0 BRA `(.L_x_4) ;  /* 0x0000000000248947 */ /* 0x002fea0003800000 */
.L_x_6:
[----:B------:R-:W-:Y:S05]  /*1960*/  BSYNC.RELIABLE B1 ;  /* 0x0000000000017941 */ /* 0x000fea0003800100 */
.L_x_5:
[----:B0-----:R-:W-:Y:S01]  /*1970*/  IMAD.MOV.U32 R6, RZ, RZ, R8 ;  /* 0x000000ffff067224 */ /* 0x001fe200078e0008 */
[----:B------:R-:W-:Y:S01]  /*1980*/  IADD3 R8, P1, PT, R8, 0x1, RZ ;  /* 0x0000000108087810 */ /* 0x000fe20007f3e0ff */
[--C-:B------:R-:W-:Y:S02]  /*1990*/  IMAD.MOV.U32 R7, RZ, RZ, R9.reuse ;  /* 0x000000ffff077224 */ /* 0x100fe400078e0009 */
[----:B------:R-:W-:Y:S02]  /*19a0*/  VIADD R5, R5, 0x1 ;  /* 0x0000000105057836 */ /* 0x000fe40000000000 */
[----:B------:R-:W-:Y:S01]  /*19b0*/  IMAD.X R9, RZ, RZ, R9, P1 ;  /* 0x000000ffff097224 */ /* 0x000fe200008e0609 */
[----:B------:R1:W-:Y:S02]  /*19c0*/  STG.E.U8 desc[UR4][R6.64], RZ ;  /* 0x000000ff06007986 */ /* 0x0003e4000c101104 */
[----:B------:R-:W-:-:S13]  /*19d0*/  ISETP.NE.AND P0, PT, R5, 0x10, PT ;  /* 0x000000100500780c */ /* 0x000fda0003f05270 */
[----:B-1----:R-:W-:Y:S05]  /*19e0*/  @P0 BRA `(.L_x_5) ;  /* 0xfffffffc00e00947 */ /* 0x002fea000383ffff */
.L_x_4:
[----:B------:R-:W-:Y:S05]  /*19f0*/  BSYNC.RECONVERGENT B0 ;  /* 0x0000000000007941 */ /* 0x000fea0003800200 */
.L_x_3:
[----:B------:R-:W-:Y:S05]  /*1a00*/  WARPSYNC.ALL ;  /* 0x0000000000007948 */ /* 0x000fea0003800000 */
[----:B------:R-:W1:Y:S02]  /*1a10*/  LDCU.64 UR6, c[0x0][0x388] ;  /* 0x00007100ff0677ac */ /* 0x000e640008000a00 */
[----:B-1----:R-:W-:-:S04]  /*1a20*/  IADD3 R14, P0, PT, R2, UR6, RZ ;  /* 0x00000006020e7c10 */ /* 0x002fc8000ff1e0ff */
[----:B------:R-:W-:-:S05]  /*1a30*/  IADD3.X R15, PT, PT, R3, UR7, RZ, P0, !PT ;  /* 0x00000007030f7c10 */ /* 0x000fca00087fe4ff */
[----:B------:R-:W2:Y:S01]  /*1a40*/  LDG.E.U8 R16, desc[UR4][R14.64] ;  /* 0x000000040e107981 */ /* 0x000ea2000c1e1100 */
[----:B------:R-:W-:Y:S01]  /*1a50*/  BSSY.RECONVERGENT B0, `(.L_x_10) ;  /* 0x0000160000007945 */ /* 0x000fe20003800200 */
[----:B------:R-:W-:Y:S01]  /*1a60*/  IMAD.MOV.U32 R5, RZ, RZ, RZ ;  /* 0x000000ffff057224 */ /* 0x000fe200078e00ff */
[----:B--2---:R-:W-:-:S13]  /*1a70*/  ISETP.NE.AND P0, PT, R16, RZ, PT ;  /* 0x000000ff1000720c */ /* 0x004fda0003f05270 */
[----:B------:R-:W-:Y:S05]  /*1a80*/  @!P0 BRA `(.L_x_11) ;  /* 0x0000001400708947 */ /* 0x000fea0003800000 */
[----:B------:R-:W2:Y:S01]  /*1a90*/  LDG.E.U8 R21, desc[UR4][R14.64+0x1] ;  /* 0x000001040e157981 */ /* 0x000ea2000c1e1100 */
[----:B------:R-:W1:Y:S08]  /*1aa0*/  LDC.U8 R5, c[0x3][0x1] ;  /* 0x00c00040ff057b82 */ /* 0x000e700000000000 */
[----:B0-----:R-:W0:Y:S08]  /*1ab0*/  LDC.U8 R6, c[0x3][RZ] ;  /* 0x00c00000ff067b82 */ /* 0x001e300000000000 */
[----:B------:R-:W3:Y:S08]  /*1ac0*/  LDC.U8 R7, c[0x3][0x2] ;  /* 0x00c00080ff077b82 */ /* 0x000ef00000000000 */
[----:B------:R-:W4:Y:S01]  /*1ad0*/  LDC.U8 R8, c[0x3][0x3] ;  /* 0x00c000c0ff087b82 */ /* 0x000f220000000000 */
[----:B-1----:R-:W-:-:S07]  /*1ae0*/  PRMT R13, R5, 0x9910, RZ ;  /* 0x00009910050d7816 */ /* 0x002fce00000000ff */
[----:B------:R-:W1:Y:S01]  /*1af0*/  LDC.U8 R9, c[0x3][0x4] ;  /* 0x00c00100ff097b82 */ /* 0x000e620000000000 */
[----:B0-----:R-:W-:Y:S01]  /*1b00*/  PRMT R12, R6, 0x9910, RZ ;  /* 0x00009910060c7816 */ /* 0x001fe200000000ff */
[----:B------:R-:W-:-:S05]  /*1b10*/  IMAD.MOV.U32 R6, RZ, RZ, R13 ;  /* 0x000000ffff067224 */ /* 0x000fca00078e000d */
[----:B------:R-:W-:Y:S01]  /*1b20*/  ISETP.NE.AND P0, PT, R16, R6, PT ;  /* 0x000000061000720c */ /* 0x000fe20003f05270 */
[----:B------:R-:W0:Y:S01]  /*1b30*/  LDC.U8 R10, c[0x3][0x5] ;  /* 0x00c00140ff0a7b82 */ /* 0x000e220000000000 */
        /* <DEDUP_REMOVED lines=8> */
[----:B-1----:R-:W-:Y:S01]  /*1bc0*/  PRMT R18, R9, 0x9910, RZ ;  /* 0x0000991009127816 */ /* 0x002fe200000000ff */
[----:B------:R-:W-:-:S05]  /*1bd0*/  IMAD.MOV.U32 R9, RZ, RZ, R12 ;  /* 0x000000ffff097224 */ /* 0x000fca00078e000c */
[----:B------:R-:W-:Y:S01]  /*1be0*/  ISETP.EQ.OR P0, PT, R16, R9, P0 ;  /* 0x000000091000720c */ /* 0x000fe20000702670 */
[----:B------:R-:W1:Y:S01]  /*1bf0*/  LDC.U8 R13, c[0x3][0x8] ;  /* 0x00c00200ff0d7b82 */ /* 0x000e620000000000 */
[----:B0-----:R-:W-:Y:S01]  /*1c00*/  PRMT R12, R10, 0x9910, RZ ;  /* 0x000099100a0c7816 */ /* 0x001fe200000000ff */
[----:B------:R-:W-:-:S05]  /*1c10*/  IMAD.MOV.U32 R10, RZ, RZ, R18 ;  /* 0x000000ffff0a7224 */ /* 0x000fca00078e0012 */
[----:B------:R-:W-:Y:S01]  /*1c20*/  ISETP.EQ.OR P0, PT, R16, R10, P0 ;  /* 0x0000000a1000720c */ /* 0x000fe20000702670 */
[----:B------:R-:W0:Y:S01]  /*1c30*/  LDC.U8 R17, c[0x3][0x9] ;  /* 0x00c00240ff117b82 */ /* 0x000e220000000000 */
[----:B---3--:R-:W-:Y:S01]  /*1c40*/  PRMT R18, R11, 0x9910, RZ ;  /* 0x000099100b127816 */ /* 0x008fe200000000ff */
[----:B------:R-:W-:-:S04]  /*1c50*/  IMAD.MOV.U32 R11, RZ, RZ, R12 ;  /* 0x000000ffff0b7224 */ /* 0x000fc800078e000c */
[----:B------:R-:W-:Y:S01]  /*1c60*/  IMAD.MOV.U32 R12, RZ, RZ, R18 ;  /* 0x000000ffff0c7224 */ /* 0x000fe200078e0012 */
[C---:B------:R-:W-:Y:S02]  /*1c70*/  ISETP.EQ.OR P0, PT, R16.reuse, R11, P0 ;  /* 0x0000000b1000720c */ /* 0x040fe40000702670 */
[----:B----4-:R-:W-:Y:S02]  /*1c80*/  PRMT R5, R5, 0x9910, RZ ;  /* 0x0000991005057816 */ /* 0x010fe400000000ff */
[----:B------:R-:W-:Y:S02]  /*1c90*/  ISETP.EQ.OR P0, PT, R16, R12, P0 ;  /* 0x0000000c1000720c */ /* 0x000fe40000702670 */
[----:B-1----:R-:W-:Y:S01]  /*1ca0*/  PRMT R18, R13, 0x9910, RZ ;  /* 0x000099100d127816 */ /* 0x002fe200000000ff */
[----:B------:R-:W-:-:S05]  /*1cb0*/  IMAD.MOV.U32 R13, RZ, RZ, R5 ;  /* 0x000000ffff0d7224 */ /* 0x000fca00078e0005 */
[C---:B------:R-:W-:Y:S02]  /*1cc0*/  ISETP.EQ.OR P0, PT, R16.reuse, R13, P0 ;  /* 0x0000000d1000720c */ /* 0x040fe40000702670 */
[----:B0-----:R-:W-:Y:S02]  /*1cd0*/  PRMT R19, R17, 0x9910, RZ ;  /* 0x0000991011137816 */ /* 0x001fe400000000ff */
[----:B------:R-:W-:-:S04]  /*1ce0*/  ISETP.EQ.OR P0, PT, R16, R18, P0 ;  /* 0x000000121000720c */ /* 0x000fc80000702670 */
[----:B------:R-:W-:-:S04]  /*1cf0*/  ISETP.EQ.OR P0, PT, R16, R19, P0 ;  /* 0x000000131000720c */ /* 0x000fc80000702670 */
[----:B------:R-:W-:Y:S02]  /*1d00*/  SEL R20, R4, 0x1, !P0 ;  /* 0x0000000104147807 */ /* 0x000fe40004000000 */
        /* <DEDUP_REMOVED lines=23> */
[----:B-1----:R-:W-:Y:S05]  /*1e80*/  @!P2 BRA `(.L_x_11) ;  /* 0x000000100070a947 */ /* 0x002fea0003800000 */
        /* <DEDUP_REMOVED lines=284> */
.L_x_11:
[----:B------:R-:W-:Y:S05]  /*3050*/  BSYNC.RECONVERGENT B0 ;  /* 0x0000000000007941 */ /* 0x000fea0003800200 */
.L_x_10:
[----:B------:R-:W-:Y:S01]  /*3060*/  ISETP.GT.U32.AND P0, PT, R5, 0xf, PT ;  /* 0x0000000f0500780c */ /* 0x000fe20003f04070 */
[----:B------:R-:W-:-:S12]  /*3070*/  BSSY.RECONVERGENT B0, `(.L_x_12) ;  /* 0x000002f000007945 */ /* 0x000fd80003800200 */
[----:B------:R-:W-:Y:S05]  /*3080*/  @P0 BRA `(.L_x_13) ;  /* 0x0000000000b40947 */ /* 0x000fea0003800000 */
[----:B------:R-:W-:Y:S01]  /*3090*/  ISETP.GE.AND P0, PT, R5, 0x10, PT ;  /* 0x000000100500780c */ /* 0x000fe20003f06270 */
[----:B------:R-:W-:Y:S01]  /*30a0*/  BSSY.RELIABLE B1, `(.L_x_14) ;  /* 0x0000023000017945 */ /* 0x000fe20003800100 */
[----:B01----:R-:W-:-:S04]  /*30b0*/  IADD3 R6, P1, P2, R2, UR6, R5 ;  /* 0x0000000602067c10 */ /* 0x003fc8000fa3e005 */
[----:B------:R-:W-:-:S07]  /*30c0*/  IADD3.X R7, PT, PT, R3, UR7, RZ, P1, P2 ;  /* 0x0000000703077c10 */ /* 0x000fce0008fe44ff */
[----:B------:R-:W-:Y:S05]  /*30d0*/  @P0 BRA `(.L_x_15) ;  /* 0x00000000007c0947 */ /* 0x000fea0003800000 */
[----:B------:R-:W-:Y:S01]  /*30e0*/  IADD3 R2, PT, PT, -R5, 0x10, RZ ;  /* 0x0000001005027810 */ /* 0x000fe20007ffe1ff */
[----:B------:R-:W-:Y:S01]  /*30f0*/  BSSY.RECONVERGENT B2, `(.L_x_16) ;  /* 0x0000010000027945 */ /* 0x000fe20003800200 */
[----:B------:R-:W-:Y:S02]  /*3100*/  PLOP3.LUT P0, PT, PT, PT, PT, 0x80, 0x8 ;  /* 0x000000000008781c */ /* 0x000fe40003f0f070 */
[----:B------:R-:W-:-:S13]  /*3110*/  ISETP.GT.AND P1, PT, R2, 0x3, PT ;  /* 0x000000030200780c */ /* 0x000fda0003f24270 */
[----:B------:R-:W-:Y:S05]  /*3120*/  @!P1 BRA `(.L_x_17) ;  /* 0x0000000000309947 */ /* 0x000fea0003800000 */
[----:B------:R-:W-:-:S13]  /*3130*/  PLOP3.LUT P0, PT, PT, PT, PT, 0x8, 0x80 ;  /* 0x000000000080781c */ /* 0x000fda0003f0e170 */
.L_x_18:
        /* <DEDUP_REMOVED lines=11> */
.L_x_17:
[----:B------:R-:W-:Y:S05]  /*31f0*/  BSYNC.RECONVERGENT B2 ;  /* 0x0000000000027941 */ /* 0x000fea0003800200 */
.L_x_16:
        /* <DEDUP_REMOVED lines=12> */
[----:B--2---:R-:W-:Y:S05]  /*32c0*/  @!P0 BRA `(.L_x_13) ;  /* 0x0000000000248947 */ /* 0x004fea0003800000 */
.L_x_15:
[----:B------:R-:W-:Y:S05]  /*32d0*/  BSYNC.RELIABLE B1 ;  /* 0x0000000000017941 */ /* 0x000fea0003800100 */
.L_x_14:
[----:B------:R-:W-:Y:S01]  /*32e0*/  IMAD.MOV.U32 R2, RZ, RZ, R6 ;  /* 0x000000ffff027224 */ /* 0x000fe200078e0006 */
[----:B------:R-:W-:Y:S01]  /*32f0*/  IADD3 R6, P1, PT, R6, 0x1, RZ ;  /* 0x0000000106067810 */ /* 0x000fe20007f3e0ff */
[--C-:B------:R-:W-:Y:S02]  /*3300*/  IMAD.MOV.U32 R3, RZ, RZ, R7.reuse ;  /* 0x000000ffff037224 */ /* 0x100fe400078e0007 */
[----:B------:R-:W-:Y:S02]  /*3310*/  VIADD R5, R5, 0x1 ;  /* 0x0000000105057836 */ /* 0x000fe40000000000 */
[----:B------:R-:W-:Y:S01]  /*3320*/  IMAD.X R7, RZ, RZ, R7, P1 ;  /* 0x000000ffff077224 */ /* 0x000fe200008e0607 */
[----:B------:R2:W-:Y:S02]  /*3330*/  STG.E.U8 desc[UR4][R2.64], RZ ;  /* 0x000000ff02007986 */ /* 0x0005e4000c101104 */
[----:B------:R-:W-:-:S13]  /*3340*/  ISETP.NE.AND P0, PT, R5, 0x10, PT ;  /* 0x000000100500780c */ /* 0x000fda0003f05270 */
[----:B--2---:R-:W-:Y:S05]  /*3350*/  @P0 BRA `(.L_x_14) ;  /* 0xfffffffc00e00947 */ /* 0x004fea000383ffff */
.L_x_13:
[----:B------:R-:W-:Y:S05]  /*3360*/  BSYNC.RECONVERGENT B0 ;  /* 0x0000000000007941 */ /* 0x000fea0003800200 */
.L_x_12:
[----:B------:R-:W-:Y:S05]  /*3370*/  WARPSYNC.ALL ;  /* 0x0000000000007948 */ /* 0x000fea0003800000 */
[----:B------:R-:W2:Y:S02]  /*3380*/  LDC.64 R2, c[0x0][0x390] ;  /* 0x0000e400ff027b82 */ /* 0x000ea40000000a00 */
[----:B--2---:R-:W-:-:S05]  /*3390*/  IMAD.WIDE R2, R0, 0x4, R2 ;  /* 0x0000000400027825 */ /* 0x004fca00078e0202 */
[----:B------:R-:W-:Y:S01]  /*33a0*/  STG.E desc[UR4][R2.64], R4 ;  /* 0x0000000402007986 */ /* 0x000fe2000c101904 */
[----:B------:R-:W-:Y:S05]  /*33b0*/  EXIT ;  /* 0x000000000000794d */ /* 0x000fea0003800000 */
.L_x_19:
        /* <DEDUP_REMOVED lines=12> */
.L_x_21:


//--------------------- .nv.shared.reserved.0     --------------------------
	.section	.nv.shared.reserved.0,"aw",@nobits
	.weak		__nv_reservedSMEM_offset_0_alias
	.size		__nv_reservedSMEM_offset_0_alias, 0, 64
	.other		__nv_reservedSMEM_offset_0_alias,@"STO_CUDA_RESERVED_SHARED STV_DEFAULT"
__nv_reservedSMEM_offset_0_alias:
	.zero		0
	.zero		64


//--------------------- .nv.constant0._Z20kernel_bulk_validatePKaS0_PKmPKjPKiPii --------------------------
	.section	.nv.constant0._Z20kernel_bulk_validatePKaS0_PKmPKjPKiPii,"a",@progbits
	.sectionflags	@""
	.align	4
.nv.constant0._Z20kernel_bulk_validatePKaS0_PKmPKjPKiPii:
	.zero		948


//--------------------- .nv.constant0._Z30kernel_bulk_sanitize_callsignsPcS_Pii --------------------------
	.section	.nv.constant0._Z30kernel_bulk_sanitize_callsignsPcS_Pii,"a",@progbits
	.sectionflags	@""
	.align	4
.nv.constant0._Z30kernel_bulk_sanitize_callsignsPcS_Pii:
	.zero		924


//--------------------- SYMBOLS --------------------------

	.type		.nv.reservedSmem.offset0,@object
	.size		.nv.reservedSmem.offset0,0x4
